//
// Generated by NVIDIA NVVM Compiler
//
// Compiler Build ID: CL-36424714
// Cuda compilation tools, release 13.0, V13.0.88
// Based on NVVM 20.0.0
//

.version 9.0
.target sm_100
.address_size 64

	// .globl	_Z18init_device_sampleP6samplem
.func  (.param .b64 func_retval0) __internal_accurate_pow
(
	.param .b64 __internal_accurate_pow_param_0
)
;
.global .align 4 .b8 precalc_xorwow_matrix[102400];
.global .align 4 .b8 precalc_xorwow_offset_matrix[102400];
.global .align 4 .b8 mrg32k3aM1[2304];
.global .align 4 .b8 mrg32k3aM2[2304];
.global .align 4 .b8 mrg32k3aM1SubSeq[2016];
.global .align 4 .b8 mrg32k3aM2SubSeq[2016];
.global .align 4 .b8 mrg32k3aM1Seq[2304];
.global .align 4 .b8 mrg32k3aM2Seq[2304];
.const .align 8 .b8 __cr_lgamma_table[72];
// _ZZ14reduce_samplesP6samplePfE5cache has been demoted

.visible .entry _Z18init_device_sampleP6samplem(
	.param .u64 .ptr .align 1 _Z18init_device_sampleP6samplem_param_0,
	.param .u64 _Z18init_device_sampleP6samplem_param_1
)
{
	.reg .pred 	%p<24>;
	.reg .b32 	%r<410>;
	.reg .b32 	%f<2>;
	.reg .b64 	%rd<19>;

	ld.param.u64 	%rd8, [_Z18init_device_sampleP6samplem_param_0];
	ld.param.u64 	%rd9, [_Z18init_device_sampleP6samplem_param_1];
	cvta.to.global.u64 	%rd10, %rd8;
	mov.u32 	%r182, %tid.x;
	cvt.u64.u32 	%rd18, %r182;
	mul.wide.u32 	%rd11, %r182, 72;
	add.s64 	%rd2, %rd10, %rd11;
	st.global.u32 	[%rd2], %r182;
	cvt.u32.u64 	%r183, %rd9;
	xor.b32  	%r184, %r183, -1429050551;
	mul.lo.s32 	%r185, %r184, 1099087573;
	{ .reg .b32 tmp; mov.b64 {tmp, %r186}, %rd9; }
	xor.b32  	%r187, %r186, -136515619;
	mul.lo.s32 	%r188, %r187, -1703105765;
	add.s32 	%r189, %r185, %r188;
	add.s32 	%r190, %r189, 6615241;
	add.s32 	%r191, %r185, 123456789;
	st.global.v2.u32 	[%rd2+8], {%r190, %r191};
	xor.b32  	%r192, %r185, 362436069;
	add.s32 	%r193, %r188, 521288629;
	st.global.v2.u32 	[%rd2+16], {%r192, %r193};
	xor.b32  	%r194, %r188, 88675123;
	add.s32 	%r195, %r185, 5783321;
	st.global.v2.u32 	[%rd2+24], {%r194, %r195};
	setp.eq.s32 	%p1, %r182, 0;
	@%p1 bra 	$L__BB0_42;
	mov.b32 	%r316, 0;
$L__BB0_2:
	and.b64  	%rd4, %rd18, 3;
	setp.eq.s64 	%p2, %rd4, 0;
	@%p2 bra 	$L__BB0_41;
	mul.wide.u32 	%rd12, %r316, 3200;
	mov.u64 	%rd13, precalc_xorwow_matrix;
	add.s64 	%rd5, %rd13, %rd12;
	cvt.u32.u64 	%r2, %rd4;
	mov.b32 	%r317, 0;
$L__BB0_4:
	mov.b32 	%r330, 0;
	mov.u32 	%r331, %r330;
	mov.u32 	%r332, %r330;
	mov.u32 	%r333, %r330;
	mov.u32 	%r334, %r330;
	mov.u32 	%r323, %r330;
$L__BB0_5:
	mul.wide.u32 	%rd14, %r323, 4;
	add.s64 	%rd15, %rd2, %rd14;
	ld.global.u32 	%r10, [%rd15+12];
	shl.b32 	%r11, %r323, 5;
	mov.b32 	%r329, 0;
$L__BB0_6:
	.pragma "nounroll";
	shr.u32 	%r200, %r10, %r329;
	and.b32  	%r201, %r200, 1;
	setp.eq.b32 	%p3, %r201, 1;
	not.pred 	%p4, %p3;
	add.s32 	%r202, %r11, %r329;
	mul.lo.s32 	%r203, %r202, 5;
	mul.wide.u32 	%rd16, %r203, 4;
	add.s64 	%rd6, %rd5, %rd16;
	@%p4 bra 	$L__BB0_8;
	ld.global.u32 	%r204, [%rd6];
	xor.b32  	%r334, %r334, %r204;
	ld.global.u32 	%r205, [%rd6+4];
	xor.b32  	%r333, %r333, %r205;
	ld.global.u32 	%r206, [%rd6+8];
	xor.b32  	%r332, %r332, %r206;
	ld.global.u32 	%r207, [%rd6+12];
	xor.b32  	%r331, %r331, %r207;
	ld.global.u32 	%r208, [%rd6+16];
	xor.b32  	%r330, %r330, %r208;
$L__BB0_8:
	and.b32  	%r210, %r200, 2;
	setp.eq.s32 	%p5, %r210, 0;
	@%p5 bra 	$L__BB0_10;
	ld.global.u32 	%r211, [%rd6+20];
	xor.b32  	%r334, %r334, %r211;
	ld.global.u32 	%r212, [%rd6+24];
	xor.b32  	%r333, %r333, %r212;
	ld.global.u32 	%r213, [%rd6+28];
	xor.b32  	%r332, %r332, %r213;
	ld.global.u32 	%r214, [%rd6+32];
	xor.b32  	%r331, %r331, %r214;
	ld.global.u32 	%r215, [%rd6+36];
	xor.b32  	%r330, %r330, %r215;
$L__BB0_10:
	and.b32  	%r217, %r200, 4;
	setp.eq.s32 	%p6, %r217, 0;
	@%p6 bra 	$L__BB0_12;
	ld.global.u32 	%r218, [%rd6+40];
	xor.b32  	%r334, %r334, %r218;
	ld.global.u32 	%r219, [%rd6+44];
	xor.b32  	%r333, %r333, %r219;
	ld.global.u32 	%r220, [%rd6+48];
	xor.b32  	%r332, %r332, %r220;
	ld.global.u32 	%r221, [%rd6+52];
	xor.b32  	%r331, %r331, %r221;
	ld.global.u32 	%r222, [%rd6+56];
	xor.b32  	%r330, %r330, %r222;
$L__BB0_12:
	and.b32  	%r224, %r200, 8;
	setp.eq.s32 	%p7, %r224, 0;
	@%p7 bra 	$L__BB0_14;
	ld.global.u32 	%r225, [%rd6+60];
	xor.b32  	%r334, %r334, %r225;
	ld.global.u32 	%r226, [%rd6+64];
	xor.b32  	%r333, %r333, %r226;
	ld.global.u32 	%r227, [%rd6+68];
	xor.b32  	%r332, %r332, %r227;
	ld.global.u32 	%r228, [%rd6+72];
	xor.b32  	%r331, %r331, %r228;
	ld.global.u32 	%r229, [%rd6+76];
	xor.b32  	%r330, %r330, %r229;
$L__BB0_14:
	and.b32  	%r231, %r200, 16;
	setp.eq.s32 	%p8, %r231, 0;
	@%p8 bra 	$L__BB0_16;
	ld.global.u32 	%r232, [%rd6+80];
	xor.b32  	%r334, %r334, %r232;
	ld.global.u32 	%r233, [%rd6+84];
	xor.b32  	%r333, %r333, %r233;
	ld.global.u32 	%r234, [%rd6+88];
	xor.b32  	%r332, %r332, %r234;
	ld.global.u32 	%r235, [%rd6+92];
	xor.b32  	%r331, %r331, %r235;
	ld.global.u32 	%r236, [%rd6+96];
	xor.b32  	%r330, %r330, %r236;
$L__BB0_16:
	and.b32  	%r238, %r200, 32;
	setp.eq.s32 	%p9, %r238, 0;
	@%p9 bra 	$L__BB0_18;
	ld.global.u32 	%r239, [%rd6+100];
	xor.b32  	%r334, %r334, %r239;
	ld.global.u32 	%r240, [%rd6+104];
	xor.b32  	%r333, %r333, %r240;
	ld.global.u32 	%r241, [%rd6+108];
	xor.b32  	%r332, %r332, %r241;
	ld.global.u32 	%r242, [%rd6+112];
	xor.b32  	%r331, %r331, %r242;
	ld.global.u32 	%r243, [%rd6+116];
	xor.b32  	%r330, %r330, %r243;
$L__BB0_18:
	and.b32  	%r245, %r200, 64;
	setp.eq.s32 	%p10, %r245, 0;
	@%p10 bra 	$L__BB0_20;
	ld.global.u32 	%r246, [%rd6+120];
	xor.b32  	%r334, %r334, %r246;
	ld.global.u32 	%r247, [%rd6+124];
	xor.b32  	%r333, %r333, %r247;
	ld.global.u32 	%r248, [%rd6+128];
	xor.b32  	%r332, %r332, %r248;
	ld.global.u32 	%r249, [%rd6+132];
	xor.b32  	%r331, %r331, %r249;
	ld.global.u32 	%r250, [%rd6+136];
	xor.b32  	%r330, %r330, %r250;
$L__BB0_20:
	and.b32  	%r252, %r200, 128;
	setp.eq.s32 	%p11, %r252, 0;
	@%p11 bra 	$L__BB0_22;
	ld.global.u32 	%r253, [%rd6+140];
	xor.b32  	%r334, %r334, %r253;
	ld.global.u32 	%r254, [%rd6+144];
	xor.b32  	%r333, %r333, %r254;
	ld.global.u32 	%r255, [%rd6+148];
	xor.b32  	%r332, %r332, %r255;
	ld.global.u32 	%r256, [%rd6+152];
	xor.b32  	%r331, %r331, %r256;
	ld.global.u32 	%r257, [%rd6+156];
	xor.b32  	%r330, %r330, %r257;
$L__BB0_22:
	and.b32  	%r259, %r200, 256;
	setp.eq.s32 	%p12, %r259, 0;
	@%p12 bra 	$L__BB0_24;
	ld.global.u32 	%r260, [%rd6+160];
	xor.b32  	%r334, %r334, %r260;
	ld.global.u32 	%r261, [%rd6+164];
	xor.b32  	%r333, %r333, %r261;
	ld.global.u32 	%r262, [%rd6+168];
	xor.b32  	%r332, %r332, %r262;
	ld.global.u32 	%r263, [%rd6+172];
	xor.b32  	%r331, %r331, %r263;
	ld.global.u32 	%r264, [%rd6+176];
	xor.b32  	%r330, %r330, %r264;
$L__BB0_24:
	and.b32  	%r266, %r200, 512;
	setp.eq.s32 	%p13, %r266, 0;
	@%p13 bra 	$L__BB0_26;
	ld.global.u32 	%r267, [%rd6+180];
	xor.b32  	%r334, %r334, %r267;
	ld.global.u32 	%r268, [%rd6+184];
	xor.b32  	%r333, %r333, %r268;
	ld.global.u32 	%r269, [%rd6+188];
	xor.b32  	%r332, %r332, %r269;
	ld.global.u32 	%r270, [%rd6+192];
	xor.b32  	%r331, %r331, %r270;
	ld.global.u32 	%r271, [%rd6+196];
	xor.b32  	%r330, %r330, %r271;
$L__BB0_26:
	and.b32  	%r273, %r200, 1024;
	setp.eq.s32 	%p14, %r273, 0;
	@%p14 bra 	$L__BB0_28;
	ld.global.u32 	%r274, [%rd6+200];
	xor.b32  	%r334, %r334, %r274;
	ld.global.u32 	%r275, [%rd6+204];
	xor.b32  	%r333, %r333, %r275;
	ld.global.u32 	%r276, [%rd6+208];
	xor.b32  	%r332, %r332, %r276;
	ld.global.u32 	%r277, [%rd6+212];
	xor.b32  	%r331, %r331, %r277;
	ld.global.u32 	%r278, [%rd6+216];
	xor.b32  	%r330, %r330, %r278;
$L__BB0_28:
	and.b32  	%r280, %r200, 2048;
	setp.eq.s32 	%p15, %r280, 0;
	@%p15 bra 	$L__BB0_30;
	ld.global.u32 	%r281, [%rd6+220];
	xor.b32  	%r334, %r334, %r281;
	ld.global.u32 	%r282, [%rd6+224];
	xor.b32  	%r333, %r333, %r282;
	ld.global.u32 	%r283, [%rd6+228];
	xor.b32  	%r332, %r332, %r283;
	ld.global.u32 	%r284, [%rd6+232];
	xor.b32  	%r331, %r331, %r284;
	ld.global.u32 	%r285, [%rd6+236];
	xor.b32  	%r330, %r330, %r285;
$L__BB0_30:
	and.b32  	%r287, %r200, 4096;
	setp.eq.s32 	%p16, %r287, 0;
	@%p16 bra 	$L__BB0_32;
	ld.global.u32 	%r288, [%rd6+240];
	xor.b32  	%r334, %r334, %r288;
	ld.global.u32 	%r289, [%rd6+244];
	xor.b32  	%r333, %r333, %r289;
	ld.global.u32 	%r290, [%rd6+248];
	xor.b32  	%r332, %r332, %r290;
	ld.global.u32 	%r291, [%rd6+252];
	xor.b32  	%r331, %r331, %r291;
	ld.global.u32 	%r292, [%rd6+256];
	xor.b32  	%r330, %r330, %r292;
$L__BB0_32:
	and.b32  	%r294, %r200, 8192;
	setp.eq.s32 	%p17, %r294, 0;
	@%p17 bra 	$L__BB0_34;
	ld.global.u32 	%r295, [%rd6+260];
	xor.b32  	%r334, %r334, %r295;
	ld.global.u32 	%r296, [%rd6+264];
	xor.b32  	%r333, %r333, %r296;
	ld.global.u32 	%r297, [%rd6+268];
	xor.b32  	%r332, %r332, %r297;
	ld.global.u32 	%r298, [%rd6+272];
	xor.b32  	%r331, %r331, %r298;
	ld.global.u32 	%r299, [%rd6+276];
	xor.b32  	%r330, %r330, %r299;
$L__BB0_34:
	and.b32  	%r301, %r200, 16384;
	setp.eq.s32 	%p18, %r301, 0;
	@%p18 bra 	$L__BB0_36;
	ld.global.u32 	%r302, [%rd6+280];
	xor.b32  	%r334, %r334, %r302;
	ld.global.u32 	%r303, [%rd6+284];
	xor.b32  	%r333, %r333, %r303;
	ld.global.u32 	%r304, [%rd6+288];
	xor.b32  	%r332, %r332, %r304;
	ld.global.u32 	%r305, [%rd6+292];
	xor.b32  	%r331, %r331, %r305;
	ld.global.u32 	%r306, [%rd6+296];
	xor.b32  	%r330, %r330, %r306;
$L__BB0_36:
	and.b32  	%r308, %r200, 32768;
	setp.eq.s32 	%p19, %r308, 0;
	@%p19 bra 	$L__BB0_38;
	ld.global.u32 	%r309, [%rd6+300];
	xor.b32  	%r334, %r334, %r309;
	ld.global.u32 	%r310, [%rd6+304];
	xor.b32  	%r333, %r333, %r310;
	ld.global.u32 	%r311, [%rd6+308];
	xor.b32  	%r332, %r332, %r311;
	ld.global.u32 	%r312, [%rd6+312];
	xor.b32  	%r331, %r331, %r312;
	ld.global.u32 	%r313, [%rd6+316];
	xor.b32  	%r330, %r330, %r313;
$L__BB0_38:
	add.s32 	%r329, %r329, 16;
	setp.ne.s32 	%p20, %r329, 32;
	@%p20 bra 	$L__BB0_6;
	mad.lo.s32 	%r314, %r323, -31, %r11;
	add.s32 	%r323, %r314, 1;
	setp.ne.s32 	%p21, %r323, 5;
	@%p21 bra 	$L__BB0_5;
	st.global.u32 	[%rd2+12], %r334;
	st.global.u32 	[%rd2+16], %r333;
	st.global.u32 	[%rd2+20], %r332;
	st.global.u32 	[%rd2+24], %r331;
	st.global.u32 	[%rd2+28], %r330;
	add.s32 	%r317, %r317, 1;
	setp.lt.u32 	%p22, %r317, %r2;
	@%p22 bra 	$L__BB0_4;
$L__BB0_41:
	shr.u64 	%rd7, %rd18, 2;
	add.s32 	%r316, %r316, 1;
	setp.gt.u64 	%p23, %rd18, 3;
	mov.u64 	%rd18, %rd7;
	@%p23 bra 	$L__BB0_2;
$L__BB0_42:
	mov.b32 	%r315, 0;
	st.global.v2.u32 	[%rd2+32], {%r315, %r315};
	st.global.u32 	[%rd2+40], %r315;
	mov.b64 	%rd17, 0;
	st.global.u64 	[%rd2+48], %rd17;
	mov.f32 	%f1, 0f00000000;
	st.global.v2.f32 	[%rd2+56], {%f1, %f1};
	st.global.u32 	[%rd2+64], %r315;
	ret;

}
	// .globl	_Z16generate_samplesP6sample
.visible .entry _Z16generate_samplesP6sample(
	.param .u64 .ptr .align 1 _Z16generate_samplesP6sample_param_0
)
{
	.reg .pred 	%p<28>;
	.reg .b32 	%r<61>;
	.reg .b32 	%f<5>;
	.reg .b64 	%rd<5>;
	.reg .b64 	%fd<31>;

	ld.param.u64 	%rd2, [_Z16generate_samplesP6sample_param_0];
	cvta.to.global.u64 	%rd3, %rd2;
	mov.u32 	%r5, %tid.x;
	mul.wide.u32 	%rd4, %r5, 72;
	add.s64 	%rd1, %rd3, %rd4;
	ld.global.v2.u32 	{%r6, %r7}, [%rd1+8];
	shr.u32 	%r8, %r7, 2;
	xor.b32  	%r9, %r8, %r7;
	ld.global.v2.u32 	{%r10, %r11}, [%rd1+16];
	ld.global.v2.u32 	{%r12, %r13}, [%rd1+24];
	shl.b32 	%r14, %r13, 4;
	shl.b32 	%r15, %r9, 1;
	xor.b32  	%r16, %r15, %r14;
	xor.b32  	%r17, %r16, %r9;
	xor.b32  	%r18, %r17, %r13;
	add.s32 	%r19, %r6, %r18;
	add.s32 	%r20, %r19, 362437;
	cvt.rn.f32.u32 	%f3, %r20;
	fma.rn.f32 	%f1, %f3, 0f2F800000, 0f2F000000;
	shr.u32 	%r21, %r10, 2;
	xor.b32  	%r22, %r21, %r10;
	st.global.v2.u32 	[%rd1+16], {%r12, %r13};
	shl.b32 	%r23, %r18, 4;
	shl.b32 	%r24, %r22, 1;
	xor.b32  	%r25, %r24, %r23;
	xor.b32  	%r26, %r25, %r22;
	xor.b32  	%r27, %r26, %r18;
	st.global.v2.u32 	[%rd1+24], {%r18, %r27};
	add.s32 	%r28, %r6, 724874;
	st.global.v2.u32 	[%rd1+8], {%r28, %r11};
	add.s32 	%r29, %r27, %r28;
	cvt.rn.f32.u32 	%f4, %r29;
	fma.rn.f32 	%f2, %f4, 0f2F800000, 0f2F000000;
	st.global.v2.f32 	[%rd1+56], {%f1, %f2};
	cvt.f64.f32 	%fd1, %f1;
	{
	.reg .b32 %temp; 
	mov.b64 	{%temp, %r1}, %fd1;
	}
	mov.f64 	%fd14, 0d4000000000000000;
	{
	.reg .b32 %temp; 
	mov.b64 	{%temp, %r30}, %fd14;
	}
	and.b32  	%r3, %r30, 2146435072;
	setp.eq.s32 	%p1, %r3, 1062207488;
	{ // callseq 0, 0
	.param .b64 param0;
	st.param.f64 	[param0], %fd1;
	.param .b64 retval0;
	call.uni (retval0), 
	__internal_accurate_pow, 
	(
	param0
	);
	ld.param.f64 	%fd15, [retval0];
	} // callseq 0
	setp.lt.s32 	%p2, %r1, 0;
	neg.f64 	%fd17, %fd15;
	selp.f64 	%fd18, %fd17, %fd15, %p1;
	selp.f64 	%fd28, %fd18, %fd15, %p2;
	setp.neu.f32 	%p3, %f1, 0f00000000;
	@%p3 bra 	$L__BB1_2;
	setp.eq.s32 	%p4, %r3, 1062207488;
	selp.b32 	%r31, %r1, 0, %p4;
	setp.lt.s32 	%p5, %r30, 0;
	or.b32  	%r32, %r31, 2146435072;
	selp.b32 	%r33, %r32, %r31, %p5;
	mov.b32 	%r34, 0;
	mov.b64 	%fd28, {%r34, %r33};
$L__BB1_2:
	add.f64 	%fd19, %fd1, 0d4000000000000000;
	{
	.reg .b32 %temp; 
	mov.b64 	{%temp, %r35}, %fd19;
	}
	and.b32  	%r36, %r35, 2146435072;
	setp.ne.s32 	%p6, %r36, 2146435072;
	setp.neu.f32 	%p7, %f1, 0f7F800000;
	or.pred  	%p8, %p6, %p7;
	@%p8 bra 	$L__BB1_4;
	setp.lt.s32 	%p9, %r1, 0;
	setp.eq.s32 	%p10, %r3, 1062207488;
	setp.lt.s32 	%p11, %r30, 0;
	selp.b32 	%r38, 0, 2146435072, %p11;
	and.b32  	%r39, %r30, 2147483647;
	setp.ne.s32 	%p12, %r39, 1071644672;
	or.b32  	%r40, %r38, -2147483648;
	selp.b32 	%r41, %r40, %r38, %p12;
	selp.b32 	%r42, %r41, %r38, %p10;
	selp.b32 	%r43, %r42, %r38, %p9;
	mov.b32 	%r44, 0;
	mov.b64 	%fd28, {%r44, %r43};
$L__BB1_4:
	setp.eq.s32 	%p13, %r3, 1062207488;
	setp.eq.f32 	%p14, %f1, 0f3F800000;
	selp.f64 	%fd7, 0d3FF0000000000000, %fd28, %p14;
	cvt.f64.f32 	%fd8, %f2;
	{
	.reg .b32 %temp; 
	mov.b64 	{%temp, %r4}, %fd8;
	}
	{ // callseq 1, 0
	.param .b64 param0;
	st.param.f64 	[param0], %fd8;
	.param .b64 retval0;
	call.uni (retval0), 
	__internal_accurate_pow, 
	(
	param0
	);
	ld.param.f64 	%fd20, [retval0];
	} // callseq 1
	setp.lt.s32 	%p15, %r4, 0;
	neg.f64 	%fd22, %fd20;
	selp.f64 	%fd23, %fd22, %fd20, %p13;
	selp.f64 	%fd30, %fd23, %fd20, %p15;
	setp.neu.f32 	%p16, %f2, 0f00000000;
	@%p16 bra 	$L__BB1_6;
	setp.eq.s32 	%p17, %r3, 1062207488;
	selp.b32 	%r46, %r4, 0, %p17;
	setp.lt.s32 	%p18, %r30, 0;
	or.b32  	%r47, %r46, 2146435072;
	selp.b32 	%r48, %r47, %r46, %p18;
	mov.b32 	%r49, 0;
	mov.b64 	%fd30, {%r49, %r48};
$L__BB1_6:
	add.f64 	%fd24, %fd8, 0d4000000000000000;
	{
	.reg .b32 %temp; 
	mov.b64 	{%temp, %r50}, %fd24;
	}
	and.b32  	%r51, %r50, 2146435072;
	setp.ne.s32 	%p19, %r51, 2146435072;
	setp.neu.f32 	%p20, %f2, 0f7F800000;
	or.pred  	%p21, %p20, %p19;
	@%p21 bra 	$L__BB1_8;
	setp.lt.s32 	%p22, %r4, 0;
	setp.eq.s32 	%p23, %r3, 1062207488;
	setp.lt.s32 	%p24, %r30, 0;
	selp.b32 	%r53, 0, 2146435072, %p24;
	and.b32  	%r54, %r30, 2147483647;
	setp.ne.s32 	%p25, %r54, 1071644672;
	or.b32  	%r55, %r53, -2147483648;
	selp.b32 	%r56, %r55, %r53, %p25;
	selp.b32 	%r57, %r56, %r53, %p23;
	selp.b32 	%r58, %r57, %r53, %p22;
	mov.b32 	%r59, 0;
	mov.b64 	%fd30, {%r59, %r58};
$L__BB1_8:
	setp.eq.f32 	%p26, %f2, 0f3F800000;
	selp.f64 	%fd25, 0d3FF0000000000000, %fd30, %p26;
	add.f64 	%fd26, %fd7, %fd25;
	setp.lt.f64 	%p27, %fd26, 0d3FF0000000000000;
	selp.u32 	%r60, 1, 0, %p27;
	st.global.u32 	[%rd1+64], %r60;
	ret;

}
	// .globl	_Z14reduce_samplesP6samplePf
.visible .entry _Z14reduce_samplesP6samplePf(
	.param .u64 .ptr .align 1 _Z14reduce_samplesP6samplePf_param_0,
	.param .u64 .ptr .align 1 _Z14reduce_samplesP6samplePf_param_1
)
{
	.reg .pred 	%p<10>;
	.reg .b32 	%r<6>;
	.reg .b32 	%f<27>;
	.reg .b64 	%rd<7>;
	// demoted variable
	.shared .align 4 .b8 _ZZ14reduce_samplesP6samplePfE5cache[1024];
	ld.param.u64 	%rd2, [_Z14reduce_samplesP6samplePf_param_0];
	ld.param.u64 	%rd1, [_Z14reduce_samplesP6samplePf_param_1];
	cvta.to.global.u64 	%rd3, %rd2;
	mov.u32 	%r1, %tid.x;
	mul.wide.u32 	%rd4, %r1, 72;
	add.s64 	%rd5, %rd3, %rd4;
	ld.global.u32 	%r3, [%rd5+64];
	cvt.rn.f32.s32 	%f1, %r3;
	shl.b32 	%r4, %r1, 2;
	mov.u32 	%r5, _ZZ14reduce_samplesP6samplePfE5cache;
	add.s32 	%r2, %r5, %r4;
	st.shared.f32 	[%r2], %f1;
	bar.sync 	0;
	setp.gt.u32 	%p1, %r1, 127;
	@%p1 bra 	$L__BB2_2;
	ld.shared.f32 	%f2, [%r2+512];
	ld.shared.f32 	%f3, [%r2];
	add.f32 	%f4, %f2, %f3;
	st.shared.f32 	[%r2], %f4;
$L__BB2_2:
	bar.sync 	0;
	setp.gt.u32 	%p2, %r1, 63;
	@%p2 bra 	$L__BB2_4;
	ld.shared.f32 	%f5, [%r2+256];
	ld.shared.f32 	%f6, [%r2];
	add.f32 	%f7, %f5, %f6;
	st.shared.f32 	[%r2], %f7;
$L__BB2_4:
	bar.sync 	0;
	setp.gt.u32 	%p3, %r1, 31;
	@%p3 bra 	$L__BB2_6;
	ld.shared.f32 	%f8, [%r2+128];
	ld.shared.f32 	%f9, [%r2];
	add.f32 	%f10, %f8, %f9;
	st.shared.f32 	[%r2], %f10;
$L__BB2_6:
	bar.sync 	0;
	setp.gt.u32 	%p4, %r1, 15;
	@%p4 bra 	$L__BB2_8;
	ld.shared.f32 	%f11, [%r2+64];
	ld.shared.f32 	%f12, [%r2];
	add.f32 	%f13, %f11, %f12;
	st.shared.f32 	[%r2], %f13;
$L__BB2_8:
	bar.sync 	0;
	setp.gt.u32 	%p5, %r1, 7;
	@%p5 bra 	$L__BB2_10;
	ld.shared.f32 	%f14, [%r2+32];
	ld.shared.f32 	%f15, [%r2];
	add.f32 	%f16, %f14, %f15;
	st.shared.f32 	[%r2], %f16;
$L__BB2_10:
	bar.sync 	0;
	setp.gt.u32 	%p6, %r1, 3;
	@%p6 bra 	$L__BB2_12;
	ld.shared.f32 	%f17, [%r2+16];
	ld.shared.f32 	%f18, [%r2];
	add.f32 	%f19, %f17, %f18;
	st.shared.f32 	[%r2], %f19;
$L__BB2_12:
	bar.sync 	0;
	setp.gt.u32 	%p7, %r1, 1;
	@%p7 bra 	$L__BB2_14;
	ld.shared.f32 	%f20, [%r2+8];
	ld.shared.f32 	%f21, [%r2];
	add.f32 	%f22, %f20, %f21;
	st.shared.f32 	[%r2], %f22;
$L__BB2_14:
	bar.sync 	0;
	setp.ne.s32 	%p8, %r1, 0;
	@%p8 bra 	$L__BB2_16;
	ld.shared.f32 	%f23, [_ZZ14reduce_samplesP6samplePfE5cache+4];
	ld.shared.f32 	%f24, [%r2];
	add.f32 	%f25, %f23, %f24;
	st.shared.f32 	[%r2], %f25;
$L__BB2_16:
	setp.ne.s32 	%p9, %r1, 0;
	bar.sync 	0;
	@%p9 bra 	$L__BB2_18;
	ld.shared.f32 	%f26, [_ZZ14reduce_samplesP6samplePfE5cache];
	cvta.to.global.u64 	%rd6, %rd1;
	st.global.f32 	[%rd6], %f26;
$L__BB2_18:
	ret;

}
.func  (.param .b64 func_retval0) __internal_accurate_pow(
	.param .b64 __internal_accurate_pow_param_0
)
{
	.reg .pred 	%p<8>;
	.reg .b32 	%r<49>;
	.reg .b32 	%f<3>;
	.reg .b64 	%fd<109>;

	ld.param.f64 	%fd10, [__internal_accurate_pow_param_0];
	{
	.reg .b32 %temp; 
	mov.b64 	{%temp, %r46}, %fd10;
	}
	{
	.reg .b32 %temp; 
	mov.b64 	{%r45, %temp}, %fd10;
	}
	shr.u32 	%r47, %r46, 20;
	setp.gt.u32 	%p1, %r46, 1048575;
	@%p1 bra 	$L__BB3_2;
	mul.f64 	%fd11, %fd10, 0d4350000000000000;
	{
	.reg .b32 %temp; 
	mov.b64 	{%temp, %r46}, %fd11;
	}
	{
	.reg .b32 %temp; 
	mov.b64 	{%r45, %temp}, %fd11;
	}
	shr.u32 	%r16, %r46, 20;
	add.s32 	%r47, %r16, -54;
$L__BB3_2:
	add.s32 	%r48, %r47, -1023;
	and.b32  	%r17, %r46, -2146435073;
	or.b32  	%r18, %r17, 1072693248;
	mov.b64 	%fd107, {%r45, %r18};
	setp.lt.u32 	%p2, %r18, 1073127583;
	@%p2 bra 	$L__BB3_4;
	{
	.reg .b32 %temp; 
	mov.b64 	{%r19, %temp}, %fd107;
	}
	{
	.reg .b32 %temp; 
	mov.b64 	{%temp, %r20}, %fd107;
	}
	add.s32 	%r21, %r20, -1048576;
	mov.b64 	%fd107, {%r19, %r21};
	add.s32 	%r48, %r47, -1022;
$L__BB3_4:
	add.f64 	%fd12, %fd107, 0dBFF0000000000000;
	add.f64 	%fd13, %fd107, 0d3FF0000000000000;
	rcp.approx.ftz.f64 	%fd14, %fd13;
	neg.f64 	%fd15, %fd13;
	fma.rn.f64 	%fd16, %fd15, %fd14, 0d3FF0000000000000;
	fma.rn.f64 	%fd17, %fd16, %fd16, %fd16;
	fma.rn.f64 	%fd18, %fd17, %fd14, %fd14;
	mul.f64 	%fd19, %fd12, %fd18;
	fma.rn.f64 	%fd20, %fd12, %fd18, %fd19;
	mul.f64 	%fd21, %fd20, %fd20;
	fma.rn.f64 	%fd22, %fd21, 0d3EB0F5FF7D2CAFE2, 0d3ED0F5D241AD3B5A;
	fma.rn.f64 	%fd23, %fd22, %fd21, 0d3EF3B20A75488A3F;
	fma.rn.f64 	%fd24, %fd23, %fd21, 0d3F1745CDE4FAECD5;
	fma.rn.f64 	%fd25, %fd24, %fd21, 0d3F3C71C7258A578B;
	fma.rn.f64 	%fd26, %fd25, %fd21, 0d3F6249249242B910;
	fma.rn.f64 	%fd27, %fd26, %fd21, 0d3F89999999999DFB;
	sub.f64 	%fd28, %fd12, %fd20;
	add.f64 	%fd29, %fd28, %fd28;
	neg.f64 	%fd30, %fd20;
	fma.rn.f64 	%fd31, %fd30, %fd12, %fd29;
	mul.f64 	%fd32, %fd18, %fd31;
	fma.rn.f64 	%fd33, %fd21, %fd27, 0d3FB5555555555555;
	mov.f64 	%fd34, 0d3FB5555555555555;
	sub.f64 	%fd35, %fd34, %fd33;
	fma.rn.f64 	%fd36, %fd21, %fd27, %fd35;
	add.f64 	%fd37, %fd36, 0dBC46A4CB00B9E7B0;
	add.f64 	%fd38, %fd33, %fd37;
	sub.f64 	%fd39, %fd33, %fd38;
	add.f64 	%fd40, %fd37, %fd39;
	mul.rn.f64 	%fd41, %fd20, %fd20;
	neg.f64 	%fd42, %fd41;
	fma.rn.f64 	%fd43, %fd20, %fd20, %fd42;
	{
	.reg .b32 %temp; 
	mov.b64 	{%r22, %temp}, %fd32;
	}
	{
	.reg .b32 %temp; 
	mov.b64 	{%temp, %r23}, %fd32;
	}
	add.s32 	%r24, %r23, 1048576;
	mov.b64 	%fd44, {%r22, %r24};
	fma.rn.f64 	%fd45, %fd20, %fd44, %fd43;
	mul.rn.f64 	%fd46, %fd41, %fd20;
	neg.f64 	%fd47, %fd46;
	fma.rn.f64 	%fd48, %fd41, %fd20, %fd47;
	fma.rn.f64 	%fd49, %fd41, %fd32, %fd48;
	fma.rn.f64 	%fd50, %fd45, %fd20, %fd49;
	mul.rn.f64 	%fd51, %fd38, %fd46;
	neg.f64 	%fd52, %fd51;
	fma.rn.f64 	%fd53, %fd38, %fd46, %fd52;
	fma.rn.f64 	%fd54, %fd38, %fd50, %fd53;
	fma.rn.f64 	%fd55, %fd40, %fd46, %fd54;
	add.f64 	%fd56, %fd51, %fd55;
	sub.f64 	%fd57, %fd51, %fd56;
	add.f64 	%fd58, %fd55, %fd57;
	add.f64 	%fd59, %fd20, %fd56;
	sub.f64 	%fd60, %fd20, %fd59;
	add.f64 	%fd61, %fd56, %fd60;
	add.f64 	%fd62, %fd58, %fd61;
	add.f64 	%fd63, %fd32, %fd62;
	add.f64 	%fd64, %fd59, %fd63;
	sub.f64 	%fd65, %fd59, %fd64;
	add.f64 	%fd66, %fd63, %fd65;
	xor.b32  	%r25, %r48, -2147483648;
	mov.b32 	%r26, 1127219200;
	mov.b64 	%fd67, {%r25, %r26};
	mov.b32 	%r27, -2147483648;
	mov.b64 	%fd68, {%r27, %r26};
	sub.f64 	%fd69, %fd67, %fd68;
	fma.rn.f64 	%fd70, %fd69, 0d3FE62E42FEFA39EF, %fd64;
	fma.rn.f64 	%fd71, %fd69, 0dBFE62E42FEFA39EF, %fd70;
	sub.f64 	%fd72, %fd71, %fd64;
	sub.f64 	%fd73, %fd66, %fd72;
	fma.rn.f64 	%fd74, %fd69, 0d3C7ABC9E3B39803F, %fd73;
	add.f64 	%fd75, %fd70, %fd74;
	sub.f64 	%fd76, %fd70, %fd75;
	add.f64 	%fd77, %fd74, %fd76;
	mov.f64 	%fd78, 0d4000000000000000;
	{
	.reg .b32 %temp; 
	mov.b64 	{%temp, %r28}, %fd78;
	}
	{
	.reg .b32 %temp; 
	mov.b64 	{%r29, %temp}, %fd78;
	}
	shl.b32 	%r30, %r28, 1;
	setp.gt.u32 	%p3, %r30, -33554433;
	and.b32  	%r31, %r28, -15728641;
	selp.b32 	%r32, %r31, %r28, %p3;
	mov.b64 	%fd79, {%r29, %r32};
	mul.rn.f64 	%fd80, %fd75, %fd79;
	neg.f64 	%fd81, %fd80;
	fma.rn.f64 	%fd82, %fd75, %fd79, %fd81;
	fma.rn.f64 	%fd83, %fd77, %fd79, %fd82;
	add.f64 	%fd4, %fd80, %fd83;
	sub.f64 	%fd84, %fd80, %fd4;
	add.f64 	%fd5, %fd83, %fd84;
	fma.rn.f64 	%fd85, %fd4, 0d3FF71547652B82FE, 0d4338000000000000;
	{
	.reg .b32 %temp; 
	mov.b64 	{%r13, %temp}, %fd85;
	}
	mov.f64 	%fd86, 0dC338000000000000;
	add.rn.f64 	%fd87, %fd85, %fd86;
	fma.rn.f64 	%fd88, %fd87, 0dBFE62E42FEFA39EF, %fd4;
	fma.rn.f64 	%fd89, %fd87, 0dBC7ABC9E3B39803F, %fd88;
	fma.rn.f64 	%fd90, %fd89, 0d3E5ADE1569CE2BDF, 0d3E928AF3FCA213EA;
	fma.rn.f64 	%fd91, %fd90, %fd89, 0d3EC71DEE62401315;
	fma.rn.f64 	%fd92, %fd91, %fd89, 0d3EFA01997C89EB71;
	fma.rn.f64 	%fd93, %fd92, %fd89, 0d3F2A01A014761F65;
	fma.rn.f64 	%fd94, %fd93, %fd89, 0d3F56C16C1852B7AF;
	fma.rn.f64 	%fd95, %fd94, %fd89, 0d3F81111111122322;
	fma.rn.f64 	%fd96, %fd95, %fd89, 0d3FA55555555502A1;
	fma.rn.f64 	%fd97, %fd96, %fd89, 0d3FC5555555555511;
	fma.rn.f64 	%fd98, %fd97, %fd89, 0d3FE000000000000B;
	fma.rn.f64 	%fd99, %fd98, %fd89, 0d3FF0000000000000;
	fma.rn.f64 	%fd100, %fd99, %fd89, 0d3FF0000000000000;
	{
	.reg .b32 %temp; 
	mov.b64 	{%r14, %temp}, %fd100;
	}
	{
	.reg .b32 %temp; 
	mov.b64 	{%temp, %r15}, %fd100;
	}
	shl.b32 	%r33, %r13, 20;
	add.s32 	%r34, %r33, %r15;
	mov.b64 	%fd108, {%r14, %r34};
	{
	.reg .b32 %temp; 
	mov.b64 	{%temp, %r35}, %fd4;
	}
	mov.b32 	%f2, %r35;
	abs.f32 	%f1, %f2;
	setp.lt.f32 	%p4, %f1, 0f4086232B;
	@%p4 bra 	$L__BB3_7;
	setp.lt.f64 	%p5, %fd4, 0d0000000000000000;
	add.f64 	%fd101, %fd4, 0d7FF0000000000000;
	selp.f64 	%fd108, 0d0000000000000000, %fd101, %p5;
	setp.geu.f32 	%p6, %f1, 0f40874800;
	@%p6 bra 	$L__BB3_7;
	shr.u32 	%r36, %r13, 31;
	add.s32 	%r37, %r13, %r36;
	shr.s32 	%r38, %r37, 1;
	shl.b32 	%r39, %r38, 20;
	add.s32 	%r40, %r15, %r39;
	mov.b64 	%fd102, {%r14, %r40};
	sub.s32 	%r41, %r13, %r38;
	shl.b32 	%r42, %r41, 20;
	add.s32 	%r43, %r42, 1072693248;
	mov.b32 	%r44, 0;
	mov.b64 	%fd103, {%r44, %r43};
	mul.f64 	%fd108, %fd103, %fd102;
$L__BB3_7:
	abs.f64 	%fd104, %fd108;
	setp.eq.f64 	%p7, %fd104, 0d7FF0000000000000;
	fma.rn.f64 	%fd105, %fd108, %fd5, %fd108;
	selp.f64 	%fd106, %fd108, %fd105, %p7;
	st.param.f64 	[func_retval0], %fd106;
	ret;

}


// ===== COMPILED SASS (sm_100) =====

	.target	sm_100

	.elftype	@"ET_EXEC"


//--------------------- .note.nv.tkinfo           --------------------------
	.section	.note.nv.tkinfo,"",@"SHT_NOTE"
	.sectionflags	@"SHF_NOTE_NV_TKINFO"
	.tkinfo
        /*0018*/ 	.word	0x00000002
        /*0030*/ 	.string	""
        /*0030*/ 	.string	"ptxas"
        /*0030*/ 	.string	"Cuda compilation tools, release 13.0, V13.0.88"
        /*0030*/ 	.string	"Build cuda_13.0.r13.0/compiler.36424714_0"
        /*0030*/ 	.string	"-arch sm_100 -m 64 "



//--------------------- .note.nv.cuinfo           --------------------------
	.section	.note.nv.cuinfo,"",@"SHT_NOTE"
	.sectionflags	@"SHF_NOTE_NV_CUINFO"
        /*0018*/ 	.short	0x0002
        /*001a*/ 	.short	0x0064
        /*001c*/ 	.short	0x0082
	.zero		2


//--------------------- .nv.info                  --------------------------
	.section	.nv.info,"",@"SHT_CUDA_INFO"
	.align	4


	//----- nvinfo : EIATTR_REGCOUNT
	.align		4
        /*0000*/ 	.byte	0x04, 0x2f
        /*0002*/ 	.short	(.L_10 - .L_9)
	.align		4
.L_9:
        /*0004*/ 	.word	index@(_Z18init_device_sampleP6samplem)
        /*0008*/ 	.word	0x0000001f


	//----- nvinfo : EIATTR_FRAME_SIZE
	.align		4
.L_10:
        /*000c*/ 	.byte	0x04, 0x11
        /*000e*/ 	.short	(.L_12 - .L_11)
	.align		4
.L_11:
        /*0010*/ 	.word	index@(_Z18init_device_sampleP6samplem)
        /*0014*/ 	.word	0x00000000


	//----- nvinfo : EIATTR_REGCOUNT
	.align		4
.L_12:
        /*0018*/ 	.byte	0x04, 0x2f
        /*001a*/ 	.short	(.L_14 - .L_13)
	.align		4
.L_13:
        /*001c*/ 	.word	index@(_Z16generate_samplesP6sample)
        /*0020*/ 	.word	0x00000020


	//----- nvinfo : EIATTR_FRAME_SIZE
	.align		4
.L_14:
        /*0024*/ 	.byte	0x04, 0x11
        /*0026*/ 	.short	(.L_16 - .L_15)
	.align		4
.L_15:
        /*0028*/ 	.word	index@($_Z16generate_samplesP6sample$__internal_accurate_pow)
        /*002c*/ 	.word	0x00000000


	//----- nvinfo : EIATTR_FRAME_SIZE
	.align		4
.L_16:
        /*0030*/ 	.byte	0x04, 0x11
        /*0032*/ 	.short	(.L_18 - .L_17)
	.align		4
.L_17:
        /*0034*/ 	.word	index@(_Z16generate_samplesP6sample)
        /*0038*/ 	.word	0x00000000


	//----- nvinfo : EIATTR_REGCOUNT
	.align		4
.L_18:
        /*003c*/ 	.byte	0x04, 0x2f
        /*003e*/ 	.short	(.L_20 - .L_19)
	.align		4
.L_19:
        /*0040*/ 	.word	index@(_Z14reduce_samplesP6samplePf)
        /*0044*/ 	.word	0x0000000c


	//----- nvinfo : EIATTR_FRAME_SIZE
	.align		4
.L_20:
        /*0048*/ 	.byte	0x04, 0x11
        /*004a*/ 	.short	(.L_22 - .L_21)
	.align		4
.L_21:
        /*004c*/ 	.word	index@(_Z14reduce_samplesP6samplePf)
        /*0050*/ 	.word	0x00000000


	//----- nvinfo : EIATTR_MIN_STACK_SIZE
	.align		4
.L_22:
        /*0054*/ 	.byte	0x04, 0x12
        /*0056*/ 	.short	(.L_24 - .L_23)
	.align		4
.L_23:
        /*0058*/ 	.word	index@(_Z14reduce_samplesP6samplePf)
        /*005c*/ 	.word	0x00000000


	//----- nvinfo : EIATTR_MIN_STACK_SIZE
	.align		4
.L_24:
        /*0060*/ 	.byte	0x04, 0x12
        /*0062*/ 	.short	(.L_26 - .L_25)
	.align		4
.L_25:
        /*0064*/ 	.word	index@(_Z16generate_samplesP6sample)
        /*0068*/ 	.word	0x00000000


	//----- nvinfo : EIATTR_MIN_STACK_SIZE
	.align		4
.L_26:
        /*006c*/ 	.byte	0x04, 0x12
        /*006e*/ 	.short	(.L_28 - .L_27)
	.align		4
.L_27:
        /*0070*/ 	.word	index@(_Z18init_device_sampleP6samplem)
        /*0074*/ 	.word	0x00000000
.L_28:


//--------------------- .nv.compat                --------------------------
	.section	.nv.compat,"",@"SHT_CUDA_COMPAT_INFO"
	.align	4
        /*0000*/ 	.byte	0x02, 0x09, 0x00, 0x00, 0x02, 0x02, 0x01, 0x00, 0x02, 0x05, 0x05, 0x00, 0x03, 0x07, 0x01, 0x01
        /*0010*/ 	.byte	0x02, 0x03, 0x00, 0x00, 0x02, 0x06, 0x01, 0x00, 0x04, 0x0b, 0x08, 0x00, 0x01, 0x00, 0x00, 0x00
        /*0020*/ 	.byte	0x00, 0x00, 0x00, 0x00


//--------------------- .nv.info._Z14reduce_samplesP6samplePf --------------------------
	.section	.nv.info._Z14reduce_samplesP6samplePf,"",@"SHT_CUDA_INFO"
	.sectionflags	@""
	.align	4


	//----- nvinfo : EIATTR_CUDA_API_VERSION
	.align		4
        /*0000*/ 	.byte	0x04, 0x37
        /*0002*/ 	.short	(.L_30 - .L_29)
.L_29:
        /*0004*/ 	.word	0x00000082


	//----- nvinfo : EIATTR_KPARAM_INFO
	.align		4
.L_30:
        /*0008*/ 	.byte	0x04, 0x17
        /*000a*/ 	.short	(.L_32 - .L_31)
.L_31:
        /*000c*/ 	.word	0x00000000
        /*0010*/ 	.short	0x0001
        /*0012*/ 	.short	0x0008
        /*0014*/ 	.byte	0x00, 0xf5, 0x21, 0x00


	//----- nvinfo : EIATTR_KPARAM_INFO
	.align		4
.L_32:
        /*0018*/ 	.byte	0x04, 0x17
        /*001a*/ 	.short	(.L_34 - .L_33)
.L_33:
        /*001c*/ 	.word	0x00000000
        /*0020*/ 	.short	0x0000
        /*0022*/ 	.short	0x0000
        /*0024*/ 	.byte	0x00, 0xf5, 0x21, 0x00


	//----- nvinfo : EIATTR_SPARSE_MMA_MASK
	.align		4
.L_34:
        /*0028*/ 	.byte	0x03, 0x50
        /*002a*/ 	.short	0x0000


	//----- nvinfo : EIATTR_MAXREG_COUNT
	.align		4
        /*002c*/ 	.byte	0x03, 0x1b
        /*002e*/ 	.short	0x00ff


	//----- nvinfo : EIATTR_NUM_BARRIERS
	.align		4
        /*0030*/ 	.byte	0x02, 0x4c
        /*0032*/ 	.byte	0x01
	.zero		1


	//----- nvinfo : EIATTR_MERCURY_ISA_VERSION
	.align		4
        /*0034*/ 	.byte	0x03, 0x5f
        /*0036*/ 	.short	0x0101


	//----- nvinfo : EIATTR_VRC_CTA_INIT_COUNT
	.align		4
        /*0038*/ 	.byte	0x02, 0x4a
	.zero		1
	.zero		1


	//----- nvinfo : EIATTR_EXIT_INSTR_OFFSETS
	.align		4
        /*003c*/ 	.byte	0x04, 0x1c
        /*003e*/ 	.short	(.L_36 - .L_35)


	//   ....[0]....
.L_35:
        /*0040*/ 	.word	0x000003d0


	//   ....[1]....
        /*0044*/ 	.word	0x00000410


	//----- nvinfo : EIATTR_CBANK_PARAM_SIZE
	.align		4
.L_36:
        /*0048*/ 	.byte	0x03, 0x19
        /*004a*/ 	.short	0x0010


	//----- nvinfo : EIATTR_PARAM_CBANK
	.align		4
        /*004c*/ 	.byte	0x04, 0x0a
        /*004e*/ 	.short	(.L_38 - .L_37)
	.align		4
.L_37:
        /*0050*/ 	.word	index@(.nv.constant0._Z14reduce_samplesP6samplePf)
        /*0054*/ 	.short	0x0380
        /*0056*/ 	.short	0x0010


	//----- nvinfo : EIATTR_SW_WAR
	.align		4
.L_38:
        /*0058*/ 	.byte	0x04, 0x36
        /*005a*/ 	.short	(.L_40 - .L_39)
.L_39:
        /*005c*/ 	.word	0x00000008
.L_40:


//--------------------- .nv.info._Z16generate_samplesP6sample --------------------------
	.section	.nv.info._Z16generate_samplesP6sample,"",@"SHT_CUDA_INFO"
	.sectionflags	@""
	.align	4


	//----- nvinfo : EIATTR_CUDA_API_VERSION
	.align		4
        /*0000*/ 	.byte	0x04, 0x37
        /*0002*/ 	.short	(.L_42 - .L_41)
.L_41:
        /*0004*/ 	.word	0x00000082


	//----- nvinfo : EIATTR_KPARAM_INFO
	.align		4
.L_42:
        /*0008*/ 	.byte	0x04, 0x17
        /*000a*/ 	.short	(.L_44 - .L_43)
.L_43:
        /*000c*/ 	.word	0x00000000
        /*0010*/ 	.short	0x0000
        /*0012*/ 	.short	0x0000
        /*0014*/ 	.byte	0x00, 0xf5, 0x21, 0x00


	//----- nvinfo : EIATTR_SPARSE_MMA_MASK
	.align		4
.L_44:
        /*0018*/ 	.byte	0x03, 0x50
        /*001a*/ 	.short	0x0000


	//----- nvinfo : EIATTR_MAXREG_COUNT
	.align		4
        /*001c*/ 	.byte	0x03, 0x1b
        /*001e*/ 	.short	0x00ff


	//----- nvinfo : EIATTR_MERCURY_ISA_VERSION
	.align		4
        /*0020*/ 	.byte	0x03, 0x5f
        /*0022*/ 	.short	0x0101


	//----- nvinfo : EIATTR_VRC_CTA_INIT_COUNT
	.align		4
        /*0024*/ 	.byte	0x02, 0x4a
	.zero		1
	.zero		1


	//----- nvinfo : EIATTR_EXIT_INSTR_OFFSETS
	.align		4
        /*0028*/ 	.byte	0x04, 0x1c
        /*002a*/ 	.short	(.L_46 - .L_45)


	//   ....[0]....
.L_45:
        /*002c*/ 	.word	0x000004d0


	//----- nvinfo : EIATTR_CRS_STACK_SIZE
	.align		4
.L_46:
        /*0030*/ 	.byte	0x04, 0x1e
        /*0032*/ 	.short	(.L_48 - .L_47)
.L_47:
        /*0034*/ 	.word	0x00000000


	//----- nvinfo : EIATTR_CBANK_PARAM_SIZE
	.align		4
.L_48:
        /*0038*/ 	.byte	0x03, 0x19
        /*003a*/ 	.short	0x0008


	//----- nvinfo : EIATTR_PARAM_CBANK
	.align		4
        /*003c*/ 	.byte	0x04, 0x0a
        /*003e*/ 	.short	(.L_50 - .L_49)
	.align		4
.L_49:
        /*0040*/ 	.word	index@(.nv.constant0._Z16generate_samplesP6sample)
        /*0044*/ 	.short	0x0380
        /*0046*/ 	.short	0x0008


	//----- nvinfo : EIATTR_SW_WAR
	.align		4
.L_50:
        /*0048*/ 	.byte	0x04, 0x36
        /*004a*/ 	.short	(.L_52 - .L_51)
.L_51:
        /*004c*/ 	.word	0x00000008
.L_52:


//--------------------- .nv.info._Z18init_device_sampleP6samplem --------------------------
	.section	.nv.info._Z18init_device_sampleP6samplem,"",@"SHT_CUDA_INFO"
	.sectionflags	@""
	.align	4


	//----- nvinfo : EIATTR_CUDA_API_VERSION
	.align		4
        /*0000*/ 	.byte	0x04, 0x37
        /*0002*/ 	.short	(.L_54 - .L_53)
.L_53:
        /*0004*/ 	.word	0x00000082


	//----- nvinfo : EIATTR_KPARAM_INFO
	.align		4
.L_54:
        /*0008*/ 	.byte	0x04, 0x17
        /*000a*/ 	.short	(.L_56 - .L_55)
.L_55:
        /*000c*/ 	.word	0x00000000
        /*0010*/ 	.short	0x0001
        /*0012*/ 	.short	0x0008
        /*0014*/ 	.byte	0x00, 0xf0, 0x21, 0x00


	//----- nvinfo : EIATTR_KPARAM_INFO
	.align		4
.L_56:
        /*0018*/ 	.byte	0x04, 0x17
        /*001a*/ 	.short	(.L_58 - .L_57)
.L_57:
        /*001c*/ 	.word	0x00000000
        /*0020*/ 	.short	0x0000
        /*0022*/ 	.short	0x0000
        /*0024*/ 	.byte	0x00, 0xf5, 0x21, 0x00


	//----- nvinfo : EIATTR_SPARSE_MMA_MASK
	.align		4
.L_58:
        /*0028*/ 	.byte	0x03, 0x50
        /*002a*/ 	.short	0x0000


	//----- nvinfo : EIATTR_MAXREG_COUNT
	.align		4
        /*002c*/ 	.byte	0x03, 0x1b
        /*002e*/ 	.short	0x00ff


	//----- nvinfo : EIATTR_MERCURY_ISA_VERSION
	.align		4
        /*0030*/ 	.byte	0x03, 0x5f
        /*0032*/ 	.short	0x0101


	//----- nvinfo : EIATTR_VRC_CTA_INIT_COUNT
	.align		4
        /*0034*/ 	.byte	0x02, 0x4a
	.zero		1
	.zero		1


	//----- nvinfo : EIATTR_EXIT_INSTR_OFFSETS
	.align		4
        /*0038*/ 	.byte	0x04, 0x1c
        /*003a*/ 	.short	(.L_60 - .L_59)


	//   ....[0]....
.L_59:
        /*003c*/ 	.word	0x00000f50


	//----- nvinfo : EIATTR_CRS_STACK_SIZE
	.align		4
.L_60:
        /*0040*/ 	.byte	0x04, 0x1e
        /*0042*/ 	.short	(.L_62 - .L_61)
.L_61:
        /*0044*/ 	.word	0x00000000


	//----- nvinfo : EIATTR_CBANK_PARAM_SIZE
	.align		4
.L_62:
        /*0048*/ 	.byte	0x03, 0x19
        /*004a*/ 	.short	0x0010


	//----- nvinfo : EIATTR_PARAM_CBANK
	.align		4
        /*004c*/ 	.byte	0x04, 0x0a
        /*004e*/ 	.short	(.L_64 - .L_63)
	.align		4
.L_63:
        /*0050*/ 	.word	index@(.nv.constant0._Z18init_device_sampleP6samplem)
        /*0054*/ 	.short	0x0380
        /*0056*/ 	.short	0x0010


	//----- nvinfo : EIATTR_SW_WAR
	.align		4
.L_64:
        /*0058*/ 	.byte	0x04, 0x36
        /*005a*/ 	.short	(.L_66 - .L_65)
.L_65:
        /*005c*/ 	.word	0x00000008
.L_66:


//--------------------- .nv.callgraph             --------------------------
	.section	.nv.callgraph,"",@"SHT_CUDA_CALLGRAPH"
	.align	4
	.sectionentsize	8
	.align		4
        /*0000*/ 	.word	0x00000000
	.align		4
        /*0004*/ 	.word	0xffffffff
	.align		4
        /*0008*/ 	.word	0x00000000
	.align		4
        /*000c*/ 	.word	0xfffffffe
	.align		4
        /*0010*/ 	.word	0x00000000
	.align		4
        /*0014*/ 	.word	0xfffffffd
	.align		4
        /*0018*/ 	.word	0x00000000
	.align		4
        /*001c*/ 	.word	0xfffffffc


//--------------------- .nv.constant4             --------------------------
	.section	.nv.constant4,"a",@progbits
	.align	8
	.align		8
.nv.constant4:
        /*0000*/ 	.dword	precalc_xorwow_matrix
	.align		8
        /*0008*/ 	.dword	precalc_xorwow_offset_matrix
	.align		8
        /*0010*/ 	.dword	mrg32k3aM1
	.align		8
        /*0018*/ 	.dword	mrg32k3aM2
	.align		8
        /*0020*/ 	.dword	mrg32k3aM1SubSeq
	.align		8
        /*0028*/ 	.dword	mrg32k3aM2SubSeq
	.align		8
        /*0030*/ 	.dword	mrg32k3aM1Seq
	.align		8
        /*0038*/ 	.dword	mrg32k3aM2Seq


//--------------------- .nv.constant3             --------------------------
	.section	.nv.constant3,"a",@progbits
	.align	8
.nv.constant3:
	.type		__cr_lgamma_table,@object
	.size		__cr_lgamma_table,(.L_8 - __cr_lgamma_table)
__cr_lgamma_table:
        /*0000*/ 	.byte	0x00, 0x00, 0x00, 0x00, 0x00, 0x00, 0x00, 0x00, 0x00, 0x00, 0x00, 0x00, 0x00, 0x00, 0x00, 0x00
        /*0010*/ 	.byte	0xef, 0x39, 0xfa, 0xfe, 0x42, 0x2e, 0xe6, 0x3f, 0x02, 0x20, 0x2a, 0xfa, 0x0b, 0xab, 0xfc, 0x3f
        /*0020*/ 	.byte	0xf9, 0x2c, 0x92, 0x7c, 0xa7, 0x6c, 0x09, 0x40, 0xc9, 0x79, 0x44, 0x3c, 0x64, 0x26, 0x13, 0x40
        /*0030*/ 	.byte	0xca, 0x01, 0xcf, 0x3a, 0x27, 0x51, 0x1a, 0x40, 0x30, 0xcc, 0x2d, 0xf3, 0xe1, 0x0c, 0x21, 0x40
        /*0040*/ 	.byte	0x0d, 0xb7, 0xfc, 0x82, 0x8e, 0x35, 0x25, 0x40
.L_8:


//--------------------- .text._Z14reduce_samplesP6samplePf --------------------------
	.section	.text._Z14reduce_samplesP6samplePf,"ax",@progbits
	.align	128
        .global         _Z14reduce_samplesP6samplePf
        .type           _Z14reduce_samplesP6samplePf,@function
        .size           _Z14reduce_samplesP6samplePf,(.L_x_15 - _Z14reduce_samplesP6samplePf)
        .other          _Z14reduce_samplesP6samplePf,@"STO_CUDA_ENTRY STV_DEFAULT"
_Z14reduce_samplesP6samplePf:
.text._Z14reduce_samplesP6samplePf:
[----:B------:R-:W-:Y:S01]  /*0000*/  LDC R1, c[0x0][0x37c] ;  /* 0x0000df00ff017b82 */ /* 0x000fe20000000800 */
[----:B------:R-:W0:Y:S07]  /*0010*/  S2R R9, SR_TID.X ;  /* 0x0000000000097919 */ /* 0x000e2e0000002100 */
[----:B------:R-:W0:Y:S01]  /*0020*/  LDC.64 R2, c[0x0][0x380] ;  /* 0x0000e000ff027b82 */ /* 0x000e220000000a00 */
[----:B------:R-:W1:Y:S01]  /*0030*/  LDCU.64 UR6, c[0x0][0x358] ;  /* 0x00006b00ff0677ac */ /* 0x000e620008000a00 */
[----:B0-----:R-:W-:-:S06]  /*0040*/  IMAD.WIDE.U32 R2, R9, 0x48, R2 ;  /* 0x0000004809027825 */ /* 0x001fcc00078e0002 */
[----:B-1----:R-:W2:Y:S01]  /*0050*/  LDG.E R2, desc[UR6][R2.64+0x40] ;  /* 0x0000400602027981 */ /* 0x002ea2000c1e1900 */
[----:B------:R-:W0:Y:S01]  /*0060*/  S2UR UR5, SR_CgaCtaId ;  /* 0x00000000000579c3 */ /* 0x000e220000008800 */
[----:B------:R-:W-:Y:S01]  /*0070*/  UMOV UR4, 0x400 ;  /* 0x0000040000047882 */ /* 0x000fe20000000000 */
[C---:B------:R-:W-:Y:S02]  /*0080*/  ISETP.GT.U32.AND P1, PT, R9.reuse, 0x7f, PT ;  /* 0x0000007f0900780c */ /* 0x040fe40003f24070 */
[----:B------:R-:W-:Y:S01]  /*0090*/  ISETP.GT.U32.AND P0, PT, R9, 0x3f, PT ;  /* 0x0000003f0900780c */ /* 0x000fe20003f04070 */
[----:B0-----:R-:W-:-:S06]  /*00a0*/  ULEA UR4, UR5, UR4, 0x18 ;  /* 0x0000000405047291 */ /* 0x001fcc000f8ec0ff */
[----:B------:R-:W-:Y:S02]  /*00b0*/  LEA R5, R9, UR4, 0x2 ;  /* 0x0000000409057c11 */ /* 0x000fe4000f8e10ff */
[----:B--2---:R-:W-:-:S05]  /*00c0*/  I2FP.F32.S32 R0, R2 ;  /* 0x0000000200007245 */ /* 0x004fca0000201400 */
[----:B------:R-:W-:Y:S01]  /*00d0*/  STS [R5], R0 ;  /* 0x0000000005007388 */ /* 0x000fe20000000800 */
[----:B------:R-:W-:Y:S06]  /*00e0*/  BAR.SYNC.DEFER_BLOCKING 0x0 ;  /* 0x0000000000007b1d */ /* 0x000fec0000010000 */
[----:B------:R-:W-:Y:S04]  /*00f0*/  @!P1 LDS R4, [R5+0x200] ;  /* 0x0002000005049984 */ /* 0x000fe80000000800 */
[----:B------:R-:W0:Y:S02]  /*0100*/  @!P1 LDS R7, [R5] ;  /* 0x0000000005079984 */ /* 0x000e240000000800 */
[----:B0-----:R-:W-:-:S05]  /*0110*/  @!P1 FADD R4, R4, R7 ;  /* 0x0000000704049221 */ /* 0x001fca0000000000 */
[----:B------:R-:W-:Y:S01]  /*0120*/  @!P1 STS [R5], R4 ;  /* 0x0000000405009388 */ /* 0x000fe20000000800 */
[----:B------:R-:W-:Y:S01]  /*0130*/  BAR.SYNC.DEFER_BLOCKING 0x0 ;  /* 0x0000000000007b1d */ /* 0x000fe20000010000 */
[----:B------:R-:W-:-:S05]  /*0140*/  ISETP.GT.U32.AND P1, PT, R9, 0x1f, PT ;  /* 0x0000001f0900780c */ /* 0x000fca0003f24070 */
        /* <DEDUP_REMOVED lines=29> */
[----:B------:R-:W-:-:S05]  /*0320*/  ISETP.NE.AND P0, PT, R9, RZ, PT ;  /* 0x000000ff0900720c */ /* 0x000fca0003f05270 */
[----:B------:R-:W-:Y:S04]  /*0330*/  @!P1 LDS R3, [R5+0x8] ;  /* 0x0000080005039984 */ /* 0x000fe80000000800 */
[----:B------:R-:W0:Y:S02]  /*0340*/  @!P1 LDS R4, [R5] ;  /* 0x0000000005049984 */ /* 0x000e240000000800 */
[----:B0-----:R-:W-:-:S05]  /*0350*/  @!P1 FADD R4, R3, R4 ;  /* 0x0000000403049221 */ /* 0x001fca0000000000 */
[----:B------:R-:W-:Y:S01]  /*0360*/  @!P1 STS [R5], R4 ;  /* 0x0000000405009388 */ /* 0x000fe20000000800 */
[----:B------:R-:W-:Y:S06]  /*0370*/  BAR.SYNC.DEFER_BLOCKING 0x0 ;  /* 0x0000000000007b1d */ /* 0x000fec0000010000 */
[----:B------:R-:W-:Y:S04]  /*0380*/  @!P0 LDS R2, [UR4+0x4] ;  /* 0x00000404ff028984 */ /* 0x000fe80008000800 */
[----:B------:R-:W0:Y:S02]  /*0390*/  @!P0 LDS R3, [R5] ;  /* 0x0000000005038984 */ /* 0x000e240000000800 */
[----:B0-----:R-:W-:-:S05]  /*03a0*/  @!P0 FADD R2, R2, R3 ;  /* 0x0000000302028221 */ /* 0x001fca0000000000 */
[----:B------:R0:W-:Y:S01]  /*03b0*/  @!P0 STS [R5], R2 ;  /* 0x0000000205008388 */ /* 0x0001e20000000800 */
[----:B------:R-:W-:Y:S06]  /*03c0*/  BAR.SYNC.DEFER_BLOCKING 0x0 ;  /* 0x0000000000007b1d */ /* 0x000fec0000010000 */
[----:B------:R-:W-:Y:S05]  /*03d0*/  @P0 EXIT ;  /* 0x000000000000094d */ /* 0x000fea0003800000 */
[----:B0-----:R-:W0:Y:S01]  /*03e0*/  LDS R5, [UR4] ;  /* 0x00000004ff057984 */ /* 0x001e220008000800 */
[----:B------:R-:W0:Y:S03]  /*03f0*/  LDC.64 R2, c[0x0][0x388] ;  /* 0x0000e200ff027b82 */ /* 0x000e260000000a00 */
[----:B0-----:R-:W-:Y:S01]  /*0400*/  STG.E desc[UR6][R2.64], R5 ;  /* 0x0000000502007986 */ /* 0x001fe2000c101906 */
[----:B------:R-:W-:Y:S05]  /*0410*/  EXIT ;  /* 0x000000000000794d */ /* 0x000fea0003800000 */
.L_x_0:
[----:B------:R-:W-:-:S00]  /*0420*/  BRA `(.L_x_0) ;  /* 0xfffffffc00fc7947 */ /* 0x000fc0000383ffff */
[----:B------:R-:W-:-:S00]  /*0430*/  NOP ;  /* 0x0000000000007918 */ /* 0x000fc00000000000 */
        /* <DEDUP_REMOVED lines=12> */
.L_x_15:


//--------------------- .text._Z16generate_samplesP6sample --------------------------
	.section	.text._Z16generate_samplesP6sample,"ax",@progbits
	.align	128
        .global         _Z16generate_samplesP6sample
        .type           _Z16generate_samplesP6sample,@function
        .size           _Z16generate_samplesP6sample,(.L_x_14 - _Z16generate_samplesP6sample)
        .other          _Z16generate_samplesP6sample,@"STO_CUDA_ENTRY STV_DEFAULT"
_Z16generate_samplesP6sample:
.text._Z16generate_samplesP6sample:
[----:B------:R-:W-:Y:S01]  /*0000*/  LDC R1, c[0x0][0x37c] ;  /* 0x0000df00ff017b82 */ /* 0x000fe20000000800 */
[----:B------:R-:W0:Y:S07]  /*0010*/  S2R R3, SR_TID.X ;  /* 0x0000000000037919 */ /* 0x000e2e0000002100 */
[----:B------:R-:W0:Y:S01]  /*0020*/  LDC.64 R4, c[0x0][0x380] ;  /* 0x0000e000ff047b82 */ /* 0x000e220000000a00 */
[----:B------:R-:W1:Y:S01]  /*0030*/  LDCU.64 UR4, c[0x0][0x358] ;  /* 0x00006b00ff0477ac */ /* 0x000e620008000a00 */
[----:B0-----:R-:W-:-:S05]  /*0040*/  IMAD.WIDE.U32 R4, R3, 0x48, R4 ;  /* 0x0000004803047825 */ /* 0x001fca00078e0004 */
[----:B-1----:R-:W2:Y:S04]  /*0050*/  LDG.E.64 R6, desc[UR4][R4.64+0x8] ;  /* 0x0000080404067981 */ /* 0x002ea8000c1e1b00 */
[----:B------:R-:W3:Y:S04]  /*0060*/  LDG.E.64 R8, desc[UR4][R4.64+0x18] ;  /* 0x0000180404087981 */ /* 0x000ee8000c1e1b00 */
[----:B------:R-:W4:Y:S01]  /*0070*/  LDG.E.64 R2, desc[UR4][R4.64+0x10] ;  /* 0x0000100404027981 */ /* 0x000f22000c1e1b00 */
[----:B------:R-:W-:Y:S01]  /*0080*/  BSSY.RECONVERGENT B0, `(.L_x_1) ;  /* 0x000001f000007945 */ /* 0x000fe20003800200 */
[----:B--2---:R-:W-:Y:S01]  /*0090*/  SHF.R.U32.HI R0, RZ, 0x2, R7 ;  /* 0x00000002ff007819 */ /* 0x004fe20000011607 */
[----:B------:R-:W-:-:S03]  /*00a0*/  VIADD R12, R6, 0xb0f8a ;  /* 0x000b0f8a060c7836 */ /* 0x000fc60000000000 */
[----:B------:R-:W-:Y:S01]  /*00b0*/  LOP3.LUT R0, R0, R7, RZ, 0x3c, !PT ;  /* 0x0000000700007212 */ /* 0x000fe200078e3cff */
[----:B---3--:R-:W-:Y:S01]  /*00c0*/  IMAD.SHL.U32 R7, R9, 0x10, RZ ;  /* 0x0000001009077824 */ /* 0x008fe200078e00ff */
[----:B------:R0:W-:Y:S01]  /*00d0*/  STG.E.64 desc[UR4][R4.64+0x10], R8 ;  /* 0x0000100804007986 */ /* 0x0001e2000c101b04 */
[----:B----4-:R-:W-:Y:S02]  /*00e0*/  SHF.R.U32.HI R11, RZ, 0x2, R2 ;  /* 0x00000002ff0b7819 */ /* 0x010fe40000011602 */
[C---:B------:R-:W-:Y:S02]  /*00f0*/  IMAD.SHL.U32 R10, R0.reuse, 0x2, RZ ;  /* 0x00000002000a7824 */ /* 0x040fe400078e00ff */
[----:B------:R-:W-:Y:S01]  /*0100*/  IMAD.MOV.U32 R13, RZ, RZ, R3 ;  /* 0x000000ffff0d7224 */ /* 0x000fe200078e0003 */
[----:B------:R-:W-:Y:S02]  /*0110*/  LOP3.LUT R11, R11, R2, RZ, 0x3c, !PT ;  /* 0x000000020b0b7212 */ /* 0x000fe400078e3cff */
[----:B------:R-:W-:Y:S01]  /*0120*/  LOP3.LUT R10, R0, R10, R7, 0x96, !PT ;  /* 0x0000000a000a7212 */ /* 0x000fe200078e9607 */
[----:B------:R-:W-:Y:S01]  /*0130*/  IMAD.MOV.U32 R7, RZ, RZ, 0x2f800000 ;  /* 0x2f800000ff077424 */ /* 0x000fe200078e00ff */
[----:B------:R0:W-:Y:S01]  /*0140*/  STG.E.64 desc[UR4][R4.64+0x8], R12 ;  /* 0x0000080c04007986 */ /* 0x0001e2000c101b04 */
[----:B------:R-:W-:Y:S01]  /*0150*/  IMAD.SHL.U32 R2, R11, 0x2, RZ ;  /* 0x000000020b027824 */ /* 0x000fe200078e00ff */
[----:B------:R-:W-:-:S04]  /*0160*/  LOP3.LUT R10, R10, R9, RZ, 0x3c, !PT ;  /* 0x000000090a0a7212 */ /* 0x000fc800078e3cff */
[----:B------:R-:W-:Y:S01]  /*0170*/  IADD3 R6, PT, PT, R6, 0x587c5, R10 ;  /* 0x000587c506067810 */ /* 0x000fe20007ffe00a */
[----:B------:R-:W-:-:S05]  /*0180*/  IMAD.SHL.U32 R0, R10, 0x10, RZ ;  /* 0x000000100a007824 */ /* 0x000fca00078e00ff */
[----:B------:R-:W-:Y:S02]  /*0190*/  LOP3.LUT R11, R11, R2, R0, 0x96, !PT ;  /* 0x000000020b0b7212 */ /* 0x000fe400078e9600 */
[----:B------:R-:W-:Y:S02]  /*01a0*/  I2FP.F32.U32 R2, R6 ;  /* 0x0000000600027245 */ /* 0x000fe40000201000 */
[----:B------:R-:W-:-:S03]  /*01b0*/  LOP3.LUT R11, R11, R10, RZ, 0x3c, !PT ;  /* 0x0000000a0b0b7212 */ /* 0x000fc600078e3cff */
[----:B------:R-:W-:Y:S02]  /*01c0*/  FFMA R2, R2, R7, 1.1641532182693481445e-10 ;  /* 0x2f00000002027423 */ /* 0x000fe40000000007 */
[----:B------:R-:W-:Y:S01]  /*01d0*/  IMAD.IADD R0, R11, 0x1, R12 ;  /* 0x000000010b007824 */ /* 0x000fe200078e020c */
[----:B------:R0:W-:Y:S04]  /*01e0*/  STG.E.64 desc[UR4][R4.64+0x18], R10 ;  /* 0x0000180a04007986 */ /* 0x0001e8000c101b04 */
[----:B------:R-:W-:-:S05]  /*01f0*/  I2FP.F32.U32 R0, R0 ;  /* 0x0000000000007245 */ /* 0x000fca0000201000 */
[----:B------:R-:W-:Y:S01]  /*0200*/  FFMA R3, R0, R7, 1.1641532182693481445e-10 ;  /* 0x2f00000000037423 */ /* 0x000fe20000000007 */
[----:B------:R-:W-:Y:S01]  /*0210*/  MOV R0, 0x270 ;  /* 0x0000027000007802 */ /* 0x000fe20000000f00 */
[----:B------:R-:W1:Y:S03]  /*0220*/  F2F.F64.F32 R6, R2 ;  /* 0x0000000200067310 */ /* 0x000e660000201800 */
[----:B------:R0:W-:Y:S01]  /*0230*/  STG.E.64 desc[UR4][R4.64+0x38], R2 ;  /* 0x0000380204007986 */ /* 0x0001e2000c101b04 */
[----:B-1----:R-:W-:Y:S02]  /*0240*/  IMAD.MOV.U32 R28, RZ, RZ, R6 ;  /* 0x000000ffff1c7224 */ /* 0x002fe400078e0006 */
[----:B0-----:R-:W-:-:S07]  /*0250*/  IMAD.MOV.U32 R29, RZ, RZ, R7 ;  /* 0x000000ffff1d7224 */ /* 0x001fce00078e0007 */
[----:B------:R-:W-:Y:S05]  /*0260*/  CALL.REL.NOINC `($_Z16generate_samplesP6sample$__internal_accurate_pow) ;  /* 0x00000000009c7944 */ /* 0x000fea0003c00000 */
[----:B------:R-:W-:Y:S05]  /*0270*/  BSYNC.RECONVERGENT B0 ;  /* 0x0000000000007941 */ /* 0x000fea0003800200 */
.L_x_1:
[----:B------:R-:W-:Y:S01]  /*0280*/  DADD R6, R6, 2 ;  /* 0x4000000006067429 */ /* 0x000fe20000000000 */
[C---:B------:R-:W-:Y:S01]  /*0290*/  FSETP.NEU.AND P0, PT, R2.reuse, +INF , PT ;  /* 0x7f8000000200780b */ /* 0x040fe20003f0d000 */
[----:B------:R-:W-:Y:S01]  /*02a0*/  IMAD.MOV.U32 R8, RZ, RZ, R12 ;  /* 0x000000ffff087224 */ /* 0x000fe200078e000c */
[----:B------:R-:W-:Y:S01]  /*02b0*/  FSETP.NEU.AND P1, PT, R2, RZ, PT ;  /* 0x000000ff0200720b */ /* 0x000fe20003f2d000 */
[----:B------:R-:W-:Y:S01]  /*02c0*/  IMAD.MOV.U32 R9, RZ, RZ, R13 ;  /* 0x000000ffff097224 */ /* 0x000fe200078e000d */
[----:B------:R-:W-:Y:S01]  /*02d0*/  BSSY.RECONVERGENT B0, `(.L_x_2) ;  /* 0x000000e000007945 */ /* 0x000fe20003800200 */
[----:B------:R-:W-:-:S04]  /*02e0*/  MOV R0, 0x3b0 ;  /* 0x000003b000007802 */ /* 0x000fc80000000f00 */
[----:B------:R-:W-:-:S04]  /*02f0*/  LOP3.LUT R6, R7, 0x7ff00000, RZ, 0xc0, !PT ;  /* 0x7ff0000007067812 */ /* 0x000fc800078ec0ff */
[----:B------:R-:W-:Y:S02]  /*0300*/  ISETP.NE.OR P0, PT, R6, 0x7ff00000, P0 ;  /* 0x7ff000000600780c */ /* 0x000fe40000705670 */
[----:B------:R-:W0:Y:S01]  /*0310*/  F2F.F64.F32 R6, R3 ;  /* 0x0000000300067310 */ /* 0x000e220000201800 */
[----:B------:R-:W-:Y:S02]  /*0320*/  @!P1 CS2R R8, SRZ ;  /* 0x0000000000089805 */ /* 0x000fe4000001ff00 */
[----:B------:R-:W-:-:S08]  /*0330*/  FSETP.NEU.AND P1, PT, R2, 1, PT ;  /* 0x3f8000000200780b */ /* 0x000fd00003f2d000 */
[----:B------:R-:W-:Y:S02]  /*0340*/  @!P0 IMAD.MOV.U32 R8, RZ, RZ, 0x0 ;  /* 0x00000000ff088424 */ /* 0x000fe400078e00ff */
[----:B------:R-:W-:Y:S02]  /*0350*/  @!P0 IMAD.MOV.U32 R9, RZ, RZ, 0x7ff00000 ;  /* 0x7ff00000ff098424 */ /* 0x000fe400078e00ff */
[----:B0-----:R-:W-:Y:S01]  /*0360*/  IMAD.MOV.U32 R28, RZ, RZ, R6 ;  /* 0x000000ffff1c7224 */ /* 0x001fe200078e0006 */
[----:B------:R-:W-:Y:S01]  /*0370*/  FSEL R8, R8, RZ, P1 ;  /* 0x000000ff08087208 */ /* 0x000fe20000800000 */
[----:B------:R-:W-:Y:S01]  /*0380*/  IMAD.MOV.U32 R29, RZ, RZ, R7 ;  /* 0x000000ffff1d7224 */ /* 0x000fe200078e0007 */
[----:B------:R-:W-:-:S07]  /*0390*/  FSEL R9, R9, 1.875, P1 ;  /* 0x3ff0000009097808 */ /* 0x000fce0000800000 */
[----:B------:R-:W-:Y:S05]  /*03a0*/  CALL.REL.NOINC `($_Z16generate_samplesP6sample$__internal_accurate_pow) ;  /* 0x00000000004c7944 */ /* 0x000fea0003c00000 */
[----:B------:R-:W-:Y:S05]  /*03b0*/  BSYNC.RECONVERGENT B0 ;  /* 0x0000000000007941 */ /* 0x000fea0003800200 */
.L_x_2:
[----:B------:R-:W-:Y:S01]  /*03c0*/  DADD R6, R6, 2 ;  /* 0x4000000006067429 */ /* 0x000fe20000000000 */
[----:B------:R-:W-:-:S09]  /*03d0*/  FSETP.NEU.AND P1, PT, R3, RZ, PT ;  /* 0x000000ff0300720b */ /* 0x000fd20003f2d000 */
[----:B------:R-:W-:Y:S01]  /*03e0*/  LOP3.LUT R6, R7, 0x7ff00000, RZ, 0xc0, !PT ;  /* 0x7ff0000007067812 */ /* 0x000fe200078ec0ff */
[----:B------:R-:W-:-:S03]  /*03f0*/  IMAD.MOV.U32 R7, RZ, RZ, R13 ;  /* 0x000000ffff077224 */ /* 0x000fc600078e000d */
[----:B------:R-:W-:Y:S01]  /*0400*/  ISETP.NE.AND P0, PT, R6, 0x7ff00000, PT ;  /* 0x7ff000000600780c */ /* 0x000fe20003f05270 */
[----:B------:R-:W-:Y:S01]  /*0410*/  IMAD.MOV.U32 R6, RZ, RZ, R12 ;  /* 0x000000ffff067224 */ /* 0x000fe200078e000c */
[----:B------:R-:W-:Y:S02]  /*0420*/  @!P1 CS2R R6, SRZ ;  /* 0x0000000000069805 */ /* 0x000fe4000001ff00 */
[C---:B------:R-:W-:Y:S02]  /*0430*/  FSETP.NEU.AND P1, PT, R3.reuse, 1, PT ;  /* 0x3f8000000300780b */ /* 0x040fe40003f2d000 */
[----:B------:R-:W-:-:S13]  /*0440*/  FSETP.NEU.OR P0, PT, R3, +INF , P0 ;  /* 0x7f8000000300780b */ /* 0x000fda000070d400 */
[----:B------:R-:W-:Y:S02]  /*0450*/  @!P0 IMAD.MOV.U32 R6, RZ, RZ, 0x0 ;  /* 0x00000000ff068424 */ /* 0x000fe400078e00ff */
[----:B------:R-:W-:-:S03]  /*0460*/  @!P0 IMAD.MOV.U32 R7, RZ, RZ, 0x7ff00000 ;  /* 0x7ff00000ff078424 */ /* 0x000fc600078e00ff */
[----:B------:R-:W-:Y:S02]  /*0470*/  FSEL R2, R6, RZ, P1 ;  /* 0x000000ff06027208 */ /* 0x000fe40000800000 */
[----:B------:R-:W-:-:S06]  /*0480*/  FSEL R3, R7, 1.875, P1 ;  /* 0x3ff0000007037808 */ /* 0x000fcc0000800000 */
[----:B------:R-:W-:-:S08]  /*0490*/  DADD R8, R8, R2 ;  /* 0x0000000008087229 */ /* 0x000fd00000000002 */
[----:B------:R-:W-:-:S06]  /*04a0*/  DSETP.GEU.AND P0, PT, R8, 1, PT ;  /* 0x3ff000000800742a */ /* 0x000fcc0003f0e000 */
[----:B------:R-:W-:-:S05]  /*04b0*/  SEL R3, RZ, 0x1, P0 ;  /* 0x00000001ff037807 */ /* 0x000fca0000000000 */
[----:B------:R-:W-:Y:S01]  /*04c0*/  STG.E desc[UR4][R4.64+0x40], R3 ;  /* 0x0000400304007986 */ /* 0x000fe2000c101904 */
[----:B------:R-:W-:Y:S05]  /*04d0*/  EXIT ;  /* 0x000000000000794d */ /* 0x000fea0003800000 */
        .type           $_Z16generate_samplesP6sample$__internal_accurate_pow,@function
        .size           $_Z16generate_samplesP6sample$__internal_accurate_pow,(.L_x_14 - $_Z16generate_samplesP6sample$__internal_accurate_pow)
$_Z16generate_samplesP6sample$__internal_accurate_pow:
[----:B------:R-:W-:Y:S01]  /*04e0*/  ISETP.GT.U32.AND P0, PT, R29, 0xfffff, PT ;  /* 0x000fffff1d00780c */ /* 0x000fe20003f04070 */
[----:B------:R-:W-:Y:S01]  /*04f0*/  IMAD.MOV.U32 R12, RZ, RZ, R29 ;  /* 0x000000ffff0c7224 */ /* 0x000fe200078e001d */
[----:B------:R-:W-:Y:S01]  /*0500*/  MOV R14, R28 ;  /* 0x0000001c000e7202 */ /* 0x000fe20000000f00 */
[----:B------:R-:W-:Y:S01]  /*0510*/  IMAD.MOV.U32 R16, RZ, RZ, RZ ;  /* 0x000000ffff107224 */ /* 0x000fe200078e00ff */
[----:B------:R-:W-:Y:S01]  /*0520*/  UMOV UR6, 0x7d2cafe2 ;  /* 0x7d2cafe200067882 */ /* 0x000fe20000000000 */
[----:B------:R-:W-:Y:S01]  /*0530*/  IMAD.MOV.U32 R20, RZ, RZ, 0x41ad3b5a ;  /* 0x41ad3b5aff147424 */ /* 0x000fe200078e00ff */
[----:B------:R-:W-:Y:S01]  /*0540*/  UMOV UR7, 0x3eb0f5ff ;  /* 0x3eb0f5ff00077882 */ /* 0x000fe20000000000 */
[----:B------:R-:W-:Y:S01]  /*0550*/  IMAD.MOV.U32 R21, RZ, RZ, 0x3ed0f5d2 ;  /* 0x3ed0f5d2ff157424 */ /* 0x000fe200078e00ff */
[----:B------:R-:W-:Y:S01]  /*0560*/  UMOV UR8, 0x3b39803f ;  /* 0x3b39803f00087882 */ /* 0x000fe20000000000 */
[----:B------:R-:W-:-:S04]  /*0570*/  UMOV UR9, 0x3c7abc9e ;  /* 0x3c7abc9e00097882 */ /* 0x000fc80000000000 */
[----:B------:R-:W-:-:S10]  /*0580*/  @!P0 DMUL R10, R28, 1.80143985094819840000e+16 ;  /* 0x435000001c0a8828 */ /* 0x000fd40000000000 */
[----:B------:R-:W-:Y:S02]  /*0590*/  @!P0 IMAD.MOV.U32 R12, RZ, RZ, R11 ;  /* 0x000000ffff0c8224 */ /* 0x000fe400078e000b */
[----:B------:R-:W-:-:S03]  /*05a0*/  @!P0 IMAD.MOV.U32 R14, RZ, RZ, R10 ;  /* 0x000000ffff0e8224 */ /* 0x000fc600078e000a */
[----:B------:R-:W-:-:S04]  /*05b0*/  LOP3.LUT R12, R12, 0x800fffff, RZ, 0xc0, !PT ;  /* 0x800fffff0c0c7812 */ /* 0x000fc800078ec0ff */
[----:B------:R-:W-:-:S04]  /*05c0*/  LOP3.LUT R15, R12, 0x3ff00000, RZ, 0xfc, !PT ;  /* 0x3ff000000c0f7812 */ /* 0x000fc800078efcff */
[----:B------:R-:W-:-:S13]  /*05d0*/  ISETP.GE.U32.AND P1, PT, R15, 0x3ff6a09f, PT ;  /* 0x3ff6a09f0f00780c */ /* 0x000fda0003f26070 */
[----:B------:R-:W-:-:S04]  /*05e0*/  @P1 VIADD R13, R15, 0xfff00000 ;  /* 0xfff000000f0d1836 */ /* 0x000fc80000000000 */
[----:B------:R-:W-:-:S06]  /*05f0*/  @P1 IMAD.MOV.U32 R15, RZ, RZ, R13 ;  /* 0x000000ffff0f1224 */ /* 0x000fcc00078e000d */
[C---:B------:R-:W-:Y:S02]  /*0600*/  DADD R18, R14.reuse, 1 ;  /* 0x3ff000000e127429 */ /* 0x040fe40000000000 */
[----:B------:R-:W-:-:S04]  /*0610*/  DADD R14, R14, -1 ;  /* 0xbff000000e0e7429 */ /* 0x000fc80000000000 */
[----:B------:R-:W0:Y:S02]  /*0620*/  MUFU.RCP64H R17, R19 ;  /* 0x0000001300117308 */ /* 0x000e240000001800 */
[----:B0-----:R-:W-:-:S08]  /*0630*/  DFMA R12, -R18, R16, 1 ;  /* 0x3ff00000120c742b */ /* 0x001fd00000000110 */
[----:B------:R-:W-:-:S08]  /*0640*/  DFMA R12, R12, R12, R12 ;  /* 0x0000000c0c0c722b */ /* 0x000fd0000000000c */
[----:B------:R-:W-:-:S08]  /*0650*/  DFMA R16, R16, R12, R16 ;  /* 0x0000000c1010722b */ /* 0x000fd00000000010 */
[----:B------:R-:W-:-:S08]  /*0660*/  DMUL R12, R14, R16 ;  /* 0x000000100e0c7228 */ /* 0x000fd00000000000 */
[----:B------:R-:W-:-:S08]  /*0670*/  DFMA R12, R14, R16, R12 ;  /* 0x000000100e0c722b */ /* 0x000fd0000000000c */
[----:B------:R-:W-:-:S08]  /*0680*/  DMUL R24, R12, R12 ;  /* 0x0000000c0c187228 */ /* 0x000fd00000000000 */
[----:B------:R-:W-:Y:S01]  /*0690*/  DFMA R18, R24, UR6, R20 ;  /* 0x0000000618127c2b */ /* 0x000fe20008000014 */
[----:B------:R-:W-:Y:S01]  /*06a0*/  UMOV UR6, 0x75488a3f ;  /* 0x75488a3f00067882 */ /* 0x000fe20000000000 */
[----:B------:R-:W-:-:S06]  /*06b0*/  UMOV UR7, 0x3ef3b20a ;  /* 0x3ef3b20a00077882 */ /* 0x000fcc0000000000 */
[----:B------:R-:W-:Y:S01]  /*06c0*/  DFMA R18, R24, R18, UR6 ;  /* 0x0000000618127e2b */ /* 0x000fe20008000012 */
[----:B------:R-:W-:Y:S01]  /*06d0*/  UMOV UR6, 0xe4faecd5 ;  /* 0xe4faecd500067882 */ /* 0x000fe20000000000 */
[----:B------:R-:W-:-:S06]  /*06e0*/  UMOV UR7, 0x3f1745cd ;  /* 0x3f1745cd00077882 */ /* 0x000fcc0000000000 */
[----:B------:R-:W-:Y:S01]  /*06f0*/  DFMA R18, R24, R18, UR6 ;  /* 0x0000000618127e2b */ /* 0x000fe20008000012 */
[----:B------:R-:W-:Y:S01]  /*0700*/  UMOV UR6, 0x258a578b ;  /* 0x258a578b00067882 */ /* 0x000fe20000000000 */
[----:B------:R-:W-:-:S06]  /*0710*/  UMOV UR7, 0x3f3c71c7 ;  /* 0x3f3c71c700077882 */ /* 0x000fcc0000000000 */
[----:B------:R-:W-:Y:S01]  /*0720*/  DFMA R20, R24, R18, UR6 ;  /* 0x0000000618147e2b */ /* 0x000fe20008000012 */
[----:B------:R-:W-:Y:S01]  /*0730*/  UMOV UR6, 0x9242b910 ;  /* 0x9242b91000067882 */ /* 0x000fe20000000000 */
[----:B------:R-:W-:Y:S01]  /*0740*/  UMOV UR7, 0x3f624924 ;  /* 0x3f62492400077882 */ /* 0x000fe20000000000 */
[----:B------:R-:W-:-:S05]  /*0750*/  DADD R18, R14, -R12 ;  /* 0x000000000e127229 */ /* 0x000fca000000080c */
[----:B------:R-:W-:Y:S01]  /*0760*/  DFMA R20, R24, R20, UR6 ;  /* 0x0000000618147e2b */ /* 0x000fe20008000014 */
[----:B------:R-:W-:Y:S01]  /*0770*/  UMOV UR6, 0x99999dfb ;  /* 0x99999dfb00067882 */ /* 0x000fe20000000000 */
[----:B------:R-:W-:Y:S01]  /*0780*/  UMOV UR7, 0x3f899999 ;  /* 0x3f89999900077882 */ /* 0x000fe20000000000 */
[----:B------:R-:W-:-:S05]  /*0790*/  DADD R18, R18, R18 ;  /* 0x0000000012127229 */ /* 0x000fca0000000012 */
[----:B------:R-:W-:Y:S01]  /*07a0*/  DFMA R20, R24, R20, UR6 ;  /* 0x0000000618147e2b */ /* 0x000fe20008000014 */
[----:B------:R-:W-:Y:S01]  /*07b0*/  UMOV UR6, 0x55555555 ;  /* 0x5555555500067882 */ /* 0x000fe20000000000 */
[----:B------:R-:W-:Y:S01]  /*07c0*/  UMOV UR7, 0x3fb55555 ;  /* 0x3fb5555500077882 */ /* 0x000fe20000000000 */
[----:B------:R-:W-:-:S05]  /*07d0*/  DFMA R18, R14, -R12, R18 ;  /* 0x8000000c0e12722b */ /* 0x000fca0000000012 */
[----:B------:R-:W-:-:S03]  /*07e0*/  DFMA R14, R24, R20, UR6 ;  /* 0x00000006180e7e2b */ /* 0x000fc60008000014 */
[----:B------:R-:W-:Y:S02]  /*07f0*/  DMUL R16, R16, R18 ;  /* 0x0000001210107228 */ /* 0x000fe40000000000 */
[----:B------:R-:W-:-:S03]  /*0800*/  DMUL R18, R12, R12 ;  /* 0x0000000c0c127228 */ /* 0x000fc60000000000 */
[----:B------:R-:W-:Y:S01]  /*0810*/  DADD R22, -R14, UR6 ;  /* 0x000000060e167e29 */ /* 0x000fe20008000100 */
[----:B------:R-:W-:Y:S01]  /*0820*/  UMOV UR6, 0xb9e7b0 ;  /* 0x00b9e7b000067882 */ /* 0x000fe20000000000 */
[----:B------:R-:W-:-:S03]  /*0830*/  UMOV UR7, 0x3c46a4cb ;  /* 0x3c46a4cb00077882 */ /* 0x000fc60000000000 */
[----:B------:R-:W-:-:S03]  /*0840*/  DMUL R26, R12, R18 ;  /* 0x000000120c1a7228 */ /* 0x000fc60000000000 */
[----:B------:R-:W-:Y:S02]  /*0850*/  DFMA R20, R24, R20, R22 ;  /* 0x000000141814722b */ /* 0x000fe40000000016 */
[----:B------:R-:W-:Y:S01]  /*0860*/  DFMA R22, R12, R12, -R18 ;  /* 0x0000000c0c16722b */ /* 0x000fe20000000812 */
[----:B------:R-:W-:Y:S02]  /*0870*/  VIADD R25, R17, 0x100000 ;  /* 0x0010000011197836 */ /* 0x000fe40000000000 */
[----:B------:R-:W-:-:S06]  /*0880*/  IMAD.MOV.U32 R24, RZ, RZ, R16 ;  /* 0x000000ffff187224 */ /* 0x000fcc00078e0010 */
[----:B------:R-:W-:Y:S02]  /*0890*/  DFMA R22, R12, R24, R22 ;  /* 0x000000180c16722b */ /* 0x000fe40000000016 */
[----:B------:R-:W-:Y:S01]  /*08a0*/  DADD R24, R20, -UR6 ;  /* 0x8000000614187e29 */ /* 0x000fe20008000000 */
[----:B------:R-:W-:Y:S01]  /*08b0*/  UMOV UR6, 0x80000000 ;  /* 0x8000000000067882 */ /* 0x000fe20000000000 */
[----:B------:R-:W-:Y:S01]  /*08c0*/  DFMA R20, R12, R18, -R26 ;  /* 0x000000120c14722b */ /* 0x000fe2000000081a */
[----:B------:R-:W-:-:S07]  /*08d0*/  UMOV UR7, 0x43300000 ;  /* 0x4330000000077882 */ /* 0x000fce0000000000 */
[----:B------:R-:W-:Y:S02]  /*08e0*/  DFMA R20, R16, R18, R20 ;  /* 0x000000121014722b */ /* 0x000fe40000000014 */
[----:B------:R-:W-:-:S06]  /*08f0*/  DADD R18, R14, R24 ;  /* 0x000000000e127229 */ /* 0x000fcc0000000018 */
[----:B------:R-:W-:Y:S02]  /*0900*/  DFMA R20, R12, R22, R20 ;  /* 0x000000160c14722b */ /* 0x000fe40000000014 */
[----:B------:R-:W-:Y:S02]  /*0910*/  DADD R22, R14, -R18 ;  /* 0x000000000e167229 */ /* 0x000fe40000000812 */
[----:B------:R-:W-:-:S06]  /*0920*/  DMUL R14, R18, R26 ;  /* 0x0000001a120e7228 */ /* 0x000fcc0000000000 */
[----:B------:R-:W-:Y:S02]  /*0930*/  DADD R24, R24, R22 ;  /* 0x0000000018187229 */ /* 0x000fe40000000016 */
[----:B------:R-:W-:-:S08]  /*0940*/  DFMA R22, R18, R26, -R14 ;  /* 0x0000001a1216722b */ /* 0x000fd0000000080e */
[----:B------:R-:W-:-:S08]  /*0950*/  DFMA R20, R18, R20, R22 ;  /* 0x000000141214722b */ /* 0x000fd00000000016 */
[----:B------:R-:W-:-:S08]  /*0960*/  DFMA R24, R24, R26, R20 ;  /* 0x0000001a1818722b */ /* 0x000fd00000000014 */
[----:B------:R-:W-:-:S08]  /*0970*/  DADD R20, R14, R24 ;  /* 0x000000000e147229 */ /* 0x000fd00000000018 */
[--C-:B------:R-:W-:Y:S02]  /*0980*/  DADD R18, R12, R20.reuse ;  /* 0x000000000c127229 */ /* 0x100fe40000000014 */
[----:B------:R-:W-:-:S06]  /*0990*/  DADD R14, R14, -R20 ;  /* 0x000000000e0e7229 */ /* 0x000fcc0000000814 */
[----:B------:R-:W-:Y:S02]  /*09a0*/  DADD R12, R12, -R18 ;  /* 0x000000000c0c7229 */ /* 0x000fe40000000812 */
[----:B------:R-:W-:-:S06]  /*09b0*/  DADD R14, R24, R14 ;  /* 0x00000000180e7229 */ /* 0x000fcc000000000e */
[----:B------:R-:W-:Y:S01]  /*09c0*/  DADD R12, R20, R12 ;  /* 0x00000000140c7229 */ /* 0x000fe2000000000c */
[----:B------:R-:W-:Y:S02]  /*09d0*/  SHF.R.U32.HI R20, RZ, 0x14, R29 ;  /* 0x00000014ff147819 */ /* 0x000fe4000001161d */
[----:B------:R-:W-:-:S05]  /*09e0*/  @!P0 LEA.HI R20, R11, 0xffffffca, RZ, 0xc ;  /* 0xffffffca0b148811 */ /* 0x000fca00078f60ff */
[----:B------:R-:W-:Y:S01]  /*09f0*/  DADD R12, R14, R12 ;  /* 0x000000000e0c7229 */ /* 0x000fe2000000000c */
[C---:B------:R-:W-:Y:S02]  /*0a00*/  VIADD R10, R20.reuse, 0xfffffc01 ;  /* 0xfffffc01140a7836 */ /* 0x040fe40000000000 */
[----:B------:R-:W-:-:S05]  /*0a10*/  @P1 VIADD R10, R20, 0xfffffc02 ;  /* 0xfffffc02140a1836 */ /* 0x000fca0000000000 */
[----:B------:R-:W-:Y:S01]  /*0a20*/  DADD R16, R16, R12 ;  /* 0x0000000010107229 */ /* 0x000fe2000000000c */
[----:B------:R-:W-:Y:S01]  /*0a30*/  LOP3.LUT R12, R10, 0x80000000, RZ, 0x3c, !PT ;  /* 0x800000000a0c7812 */ /* 0x000fe200078e3cff */
[----:B------:R-:W-:-:S06]  /*0a40*/  IMAD.MOV.U32 R13, RZ, RZ, 0x43300000 ;  /* 0x43300000ff0d7424 */ /* 0x000fcc00078e00ff */
[----:B------:R-:W-:Y:S02]  /*0a50*/  DADD R14, R18, R16 ;  /* 0x00000000120e7229 */ /* 0x000fe40000000010 */
[----:B------:R-:W-:Y:S01]  /*0a60*/  DADD R12, R12, -UR6 ;  /* 0x800000060c0c7e29 */ /* 0x000fe20008000000 */
[----:B------:R-:W-:Y:S01]  /*0a70*/  UMOV UR6, 0xfefa39ef ;  /* 0xfefa39ef00067882 */ /* 0x000fe20000000000 */
[----:B------:R-:W-:-:S04]  /*0a80*/  UMOV UR7, 0x3fe62e42 ;  /* 0x3fe62e4200077882 */ /* 0x000fc80000000000 */
[--C-:B------:R-:W-:Y:S02]  /*0a90*/  DADD R18, R18, -R14.reuse ;  /* 0x0000000012127229 */ /* 0x100fe4000000080e */
[----:B------:R-:W-:-:S06]  /*0aa0*/  DFMA R10, R12, UR6, R14 ;  /* 0x000000060c0a7c2b */ /* 0x000fcc000800000e */
[----:B------:R-:W-:Y:S02]  /*0ab0*/  DADD R18, R16, R18 ;  /* 0x0000000010127229 */ /* 0x000fe40000000012 */
[----:B------:R-:W-:-:S08]  /*0ac0*/  DFMA R20, R12, -UR6, R10 ;  /* 0x800000060c147c2b */ /* 0x000fd0000800000a */
[----:B------:R-:W-:-:S08]  /*0ad0*/  DADD R20, -R14, R20 ;  /* 0x000000000e147229 */ /* 0x000fd00000000114 */
[----:B------:R-:W-:-:S08]  /*0ae0*/  DADD R18, R18, -R20 ;  /* 0x0000000012127229 */ /* 0x000fd00000000814 */
[----:B------:R-:W-:-:S08]  /*0af0*/  DFMA R18, R12, UR8, R18 ;  /* 0x000000080c127c2b */ /* 0x000fd00008000012 */
[----:B------:R-:W-:-:S08]  /*0b00*/  DADD R12, R10, R18 ;  /* 0x000000000a0c7229 */ /* 0x000fd00000000012 */
[----:B------:R-:W-:Y:S02]  /*0b10*/  DADD R14, R10, -R12 ;  /* 0x000000000a0e7229 */ /* 0x000fe4000000080c */
[----:B------:R-:W-:-:S06]  /*0b20*/  DMUL R10, R12, 2 ;  /* 0x400000000c0a7828 */ /* 0x000fcc0000000000 */
[----:B------:R-:W-:Y:S02]  /*0b30*/  DADD R14, R18, R14 ;  /* 0x00000000120e7229 */ /* 0x000fe4000000000e */
[----:B------:R-:W-:-:S08]  /*0b40*/  DFMA R16, R12, 2, -R10 ;  /* 0x400000000c10782b */ /* 0x000fd0000000080a */
[----:B------:R-:W-:Y:S01]  /*0b50*/  DFMA R16, R14, 2, R16 ;  /* 0x400000000e10782b */ /* 0x000fe20000000010 */
[----:B------:R-:W-:Y:S01]  /*0b60*/  MOV R14, 0x652b82fe ;  /* 0x652b82fe000e7802 */ /* 0x000fe20000000f00 */
[----:B------:R-:W-:-:S06]  /*0b70*/  IMAD.MOV.U32 R15, RZ, RZ, 0x3ff71547 ;  /* 0x3ff71547ff0f7424 */ /* 0x000fcc00078e00ff */
[----:B------:R-:W-:-:S08]  /*0b80*/  DADD R12, R10, R16 ;  /* 0x000000000a0c7229 */ /* 0x000fd00000000010 */
[----:B------:R-:W-:Y:S02]  /*0b90*/  DFMA R14, R12, R14, 6.75539944105574400000e+15 ;  /* 0x433800000c0e742b */ /* 0x000fe4000000000e */
[----:B------:R-:W-:Y:S01]  /*0ba0*/  FSETP.GEU.AND P0, PT, |R13|, 4.1917929649353027344, PT ;  /* 0x4086232b0d00780b */ /* 0x000fe20003f0e200 */
[----:B------:R-:W-:-:S05]  /*0bb0*/  DADD R10, R10, -R12 ;  /* 0x000000000a0a7229 */ /* 0x000fca000000080c */
[----:B------:R-:W-:-:S03]  /*0bc0*/  DADD R18, R14, -6.75539944105574400000e+15 ;  /* 0xc33800000e127429 */ /* 0x000fc60000000000 */
[----:B------:R-:W-:-:S05]  /*0bd0*/  DADD R16, R16, R10 ;  /* 0x0000000010107229 */ /* 0x000fca000000000a */
[----:B------:R-:W-:Y:S01]  /*0be0*/  DFMA R20, R18, -UR6, R12 ;  /* 0x8000000612147c2b */ /* 0x000fe2000800000c */
[----:B------:R-:W-:Y:S01]  /*0bf0*/  UMOV UR6, 0x3b39803f ;  /* 0x3b39803f00067882 */ /* 0x000fe20000000000 */
[----:B------:R-:W-:-:S06]  /*0c00*/  UMOV UR7, 0x3c7abc9e ;  /* 0x3c7abc9e00077882 */ /* 0x000fcc0000000000 */
[----:B------:R-:W-:Y:S01]  /*0c10*/  DFMA R18, R18, -UR6, R20 ;  /* 0x8000000612127c2b */ /* 0x000fe20008000014 */
[----:B------:R-:W-:Y:S01]  /*0c20*/  UMOV UR6, 0x69ce2bdf ;  /* 0x69ce2bdf00067882 */ /* 0x000fe20000000000 */
[----:B------:R-:W-:Y:S01]  /*0c30*/  IMAD.MOV.U32 R20, RZ, RZ, -0x35dec16 ;  /* 0xfca213eaff147424 */ /* 0x000fe200078e00ff */
[----:B------:R-:W-:Y:S01]  /*0c40*/  UMOV UR7, 0x3e5ade15 ;  /* 0x3e5ade1500077882 */ /* 0x000fe20000000000 */
[----:B------:R-:W-:-:S06]  /*0c50*/  IMAD.MOV.U32 R21, RZ, RZ, 0x3e928af3 ;  /* 0x3e928af3ff157424 */ /* 0x000fcc00078e00ff */
        /* <DEDUP_REMOVED lines=24> */
[----:B------:R-:W-:-:S08]  /*0de0*/  DFMA R20, R18, R20, UR6 ;  /* 0x0000000612147e2b */ /* 0x000fd00008000014 */
[----:B------:R-:W-:-:S08]  /*0df0*/  DFMA R20, R18, R20, 1 ;  /* 0x3ff000001214742b */ /* 0x000fd00000000014 */
[----:B------:R-:W-:-:S10]  /*0e00*/  DFMA R18, R18, R20, 1 ;  /* 0x3ff000001212742b */ /* 0x000fd40000000014 */
[----:B------:R-:W-:Y:S02]  /*0e10*/  IMAD R11, R14, 0x100000, R19 ;  /* 0x001000000e0b7824 */ /* 0x000fe400078e0213 */
[----:B------:R-:W-:Y:S01]  /*0e20*/  IMAD.MOV.U32 R10, RZ, RZ, R18 ;  /* 0x000000ffff0a7224 */ /* 0x000fe200078e0012 */
[----:B------:R-:W-:Y:S06]  /*0e30*/  @!P0 BRA `(.L_x_3) ;  /* 0x0000000000308947 */ /* 0x000fec0003800000 */
[----:B------:R-:W-:Y:S01]  /*0e40*/  FSETP.GEU.AND P1, PT, |R13|, 4.2275390625, PT ;  /* 0x408748000d00780b */ /* 0x000fe20003f2e200 */
[C---:B------:R-:W-:Y:S02]  /*0e50*/  DADD R20, R12.reuse, +INF ;  /* 0x7ff000000c147429 */ /* 0x040fe40000000000 */
[----:B------:R-:W-:-:S08]  /*0e60*/  DSETP.GEU.AND P0, PT, R12, RZ, PT ;  /* 0x000000ff0c00722a */ /* 0x000fd00003f0e000 */
[----:B------:R-:W-:Y:S02]  /*0e70*/  FSEL R11, R21, RZ, P0 ;  /* 0x000000ff150b7208 */ /* 0x000fe40000000000 */
[----:B------:R-:W-:-:S04]  /*0e80*/  @!P1 LEA.HI R10, R14, R14, RZ, 0x1 ;  /* 0x0000000e0e0a9211 */ /* 0x000fc800078f08ff */
[----:B------:R-:W-:Y:S02]  /*0e90*/  @!P1 SHF.R.S32.HI R13, RZ, 0x1, R10 ;  /* 0x00000001ff0d9819 */ /* 0x000fe4000001140a */
[----:B------:R-:W-:-:S03]  /*0ea0*/  FSEL R10, R20, RZ, P0 ;  /* 0x000000ff140a7208 */ /* 0x000fc60000000000 */
[----:B------:R-:W-:Y:S02]  /*0eb0*/  @!P1 IMAD.IADD R12, R14, 0x1, -R13 ;  /* 0x000000010e0c9824 */ /* 0x000fe400078e0a0d */
[----:B------:R-:W-:-:S03]  /*0ec0*/  @!P1 IMAD R19, R13, 0x100000, R19 ;  /* 0x001000000d139824 */ /* 0x000fc600078e0213 */
[----:B------:R-:W-:Y:S01]  /*0ed0*/  @!P1 LEA R13, R12, 0x3ff00000, 0x14 ;  /* 0x3ff000000c0d9811 */ /* 0x000fe200078ea0ff */
[----:B------:R-:W-:-:S06]  /*0ee0*/  @!P1 IMAD.MOV.U32 R12, RZ, RZ, RZ ;  /* 0x000000ffff0c9224 */ /* 0x000fcc00078e00ff */
[----:B------:R-:W-:-:S11]  /*0ef0*/  @!P1 DMUL R10, R18, R12 ;  /* 0x0000000c120a9228 */ /* 0x000fd60000000000 */
.L_x_3:
[----:B------:R-:W-:Y:S02]  /*0f00*/  DFMA R16, R16, R10, R10 ;  /* 0x0000000a1010722b */ /* 0x000fe4000000000a */
[----:B------:R-:W-:-:S08]  /*0f10*/  DSETP.NEU.AND P0, PT, |R10|, +INF , PT ;  /* 0x7ff000000a00742a */ /* 0x000fd00003f0d200 */
[----:B------:R-:W-:Y:S01]  /*0f20*/  FSEL R12, R10, R16, !P0 ;  /* 0x000000100a0c7208 */ /* 0x000fe20004000000 */
[----:B------:R-:W-:Y:S01]  /*0f30*/  IMAD.MOV.U32 R10, RZ, RZ, R0 ;  /* 0x000000ffff0a7224 */ /* 0x000fe200078e0000 */
[----:B------:R-:W-:Y:S01]  /*0f40*/  FSEL R13, R11, R17, !P0 ;  /* 0x000000110b0d7208 */ /* 0x000fe20004000000 */
[----:B------:R-:W-:-:S04]  /*0f50*/  IMAD.MOV.U32 R11, RZ, RZ, 0x0 ;  /* 0x00000000ff0b7424 */ /* 0x000fc800078e00ff */
[----:B------:R-:W-:Y:S05]  /*0f60*/  RET.REL.NODEC R10 `(_Z16generate_samplesP6sample) ;  /* 0xfffffff00a247950 */ /* 0x000fea0003c3ffff */
.L_x_4:
        /* <DEDUP_REMOVED lines=9> */
.L_x_14:


//--------------------- .text._Z18init_device_sampleP6samplem --------------------------
	.section	.text._Z18init_device_sampleP6samplem,"ax",@progbits
	.align	128
        .global         _Z18init_device_sampleP6samplem
        .type           _Z18init_device_sampleP6samplem,@function
        .size           _Z18init_device_sampleP6samplem,(.L_x_17 - _Z18init_device_sampleP6samplem)
        .other          _Z18init_device_sampleP6samplem,@"STO_CUDA_ENTRY STV_DEFAULT"
_Z18init_device_sampleP6samplem:
.text._Z18init_device_sampleP6samplem:
[----:B------:R-:W-:Y:S08]  /*0000*/  LDC R1, c[0x0][0x37c] ;  /* 0x0000df00ff017b82 */ /* 0x000ff00000000800 */
[----:B------:R-:W0:Y:S01]  /*0010*/  LDC.64 R4, c[0x0][0x388] ;  /* 0x0000e200ff047b82 */ /* 0x000e220000000a00 */
[----:B------:R-:W1:Y:S01]  /*0020*/  S2R R13, SR_TID.X ;  /* 0x00000000000d7919 */ /* 0x000e620000002100 */
[----:B------:R-:W2:Y:S01]  /*0030*/  LDCU.64 UR4, c[0x0][0x358] ;  /* 0x00006b00ff0477ac */ /* 0x000ea20008000a00 */
[----:B------:R-:W-:Y:S05]  /*0040*/  BSSY.RECONVERGENT B0, `(.L_x_5) ;  /* 0x00000e8000007945 */ /* 0x000fea0003800200 */
[----:B------:R-:W1:Y:S01]  /*0050*/  LDC.64 R2, c[0x0][0x380] ;  /* 0x0000e000ff027b82 */ /* 0x000e620000000a00 */
[----:B0-----:R-:W-:-:S02]  /*0060*/  LOP3.LUT R0, R4, 0xaad26b49, RZ, 0x3c, !PT ;  /* 0xaad26b4904007812 */ /* 0x001fc400078e3cff */
[----:B------:R-:W-:-:S03]  /*0070*/  LOP3.LUT R4, R5, 0xf7dcefdd, RZ, 0x3c, !PT ;  /* 0xf7dcefdd05047812 */ /* 0x000fc600078e3cff */
[----:B------:R-:W-:Y:S02]  /*0080*/  IMAD R0, R0, 0x4182bed5, RZ ;  /* 0x4182bed500007824 */ /* 0x000fe400078e02ff */
[----:B------:R-:W-:Y:S02]  /*0090*/  IMAD R5, R4, -0x658354e5, RZ ;  /* 0x9a7cab1b04057824 */ /* 0x000fe400078e02ff */
[----:B-1----:R-:W-:Y:S01]  /*00a0*/  IMAD.WIDE.U32 R2, R13, 0x48, R2 ;  /* 0x000000480d027825 */ /* 0x002fe200078e0002 */
[C---:B------:R-:W-:Y:S02]  /*00b0*/  LOP3.LUT R8, R0.reuse, 0x159a55e5, RZ, 0x3c, !PT ;  /* 0x159a55e500087812 */ /* 0x040fe400078e3cff */
[C---:B------:R-:W-:Y:S01]  /*00c0*/  IADD3 R6, PT, PT, R0.reuse, 0x64f0c9, R5 ;  /* 0x0064f0c900067810 */ /* 0x040fe20007ffe005 */
[C---:B------:R-:W-:Y:S01]  /*00d0*/  VIADD R7, R0.reuse, 0x75bcd15 ;  /* 0x075bcd1500077836 */ /* 0x040fe20000000000 */
[C---:B------:R-:W-:Y:S01]  /*00e0*/  LOP3.LUT R10, R5.reuse, 0x5491333, RZ, 0x3c, !PT ;  /* 0x05491333050a7812 */ /* 0x040fe200078e3cff */
[----:B------:R-:W-:Y:S01]  /*00f0*/  VIADD R9, R5, 0x1f123bb5 ;  /* 0x1f123bb505097836 */ /* 0x000fe20000000000 */
[----:B--2---:R0:W-:Y:S01]  /*0100*/  STG.E desc[UR4][R2.64], R13 ;  /* 0x0000000d02007986 */ /* 0x0041e2000c101904 */
[----:B------:R-:W-:Y:S01]  /*0110*/  VIADD R11, R0, 0x583f19 ;  /* 0x00583f19000b7836 */ /* 0x000fe20000000000 */
[----:B------:R-:W-:-:S02]  /*0120*/  ISETP.NE.AND P0, PT, R13, RZ, PT ;  /* 0x000000ff0d00720c */ /* 0x000fc40003f05270 */
[----:B------:R0:W-:Y:S04]  /*0130*/  STG.E.64 desc[UR4][R2.64+0x8], R6 ;  /* 0x0000080602007986 */ /* 0x0001e8000c101b04 */
[----:B------:R0:W-:Y:S04]  /*0140*/  STG.E.64 desc[UR4][R2.64+0x10], R8 ;  /* 0x0000100802007986 */ /* 0x0001e8000c101b04 */
[----:B------:R0:W-:Y:S03]  /*0150*/  STG.E.64 desc[UR4][R2.64+0x18], R10 ;  /* 0x0000180a02007986 */ /* 0x0001e6000c101b04 */
[----:B------:R-:W-:Y:S05]  /*0160*/  @!P0 BRA `(.L_x_6) ;  /* 0x0000000c00548947 */ /* 0x000fea0003800000 */
[----:B------:R-:W-:Y:S01]  /*0170*/  IMAD.MOV.U32 R0, RZ, RZ, R13 ;  /* 0x000000ffff007224 */ /* 0x000fe200078e000d */
[----:B0-----:R-:W-:-:S07]  /*0180*/  CS2R R10, SRZ ;  /* 0x00000000000a7805 */ /* 0x001fce000001ff00 */
.L_x_12:
[----:B0-----:R-:W-:Y:S01]  /*0190*/  LOP3.LUT R2, R0, 0x3, RZ, 0xc0, !PT ;  /* 0x0000000300027812 */ /* 0x001fe200078ec0ff */
[----:B------:R-:W-:Y:S03]  /*01a0*/  BSSY.RECONVERGENT B1, `(.L_x_7) ;  /* 0x00000cb000017945 */ /* 0x000fe60003800200 */
[----:B------:R-:W-:-:S04]  /*01b0*/  ISETP.NE.U32.AND P0, PT, R2, RZ, PT ;  /* 0x000000ff0200720c */ /* 0x000fc80003f05070 */
[----:B------:R-:W-:-:S13]  /*01c0*/  ISETP.NE.AND.EX P0, PT, RZ, RZ, PT, P0 ;  /* 0x000000ffff00720c */ /* 0x000fda0003f05300 */
[----:B------:R-:W-:Y:S05]  /*01d0*/  @!P0 BRA `(.L_x_8) ;  /* 0x0000000c001c8947 */ /* 0x000fea0003800000 */
[----:B------:R-:W0:Y:S01]  /*01e0*/  LDC.64 R6, c[0x4][RZ] ;  /* 0x01000000ff067b82 */ /* 0x000e220000000a00 */
[----:B------:R-:W-:Y:S02]  /*01f0*/  IMAD.MOV.U32 R12, RZ, RZ, RZ ;  /* 0x000000ffff0c7224 */ /* 0x000fe400078e00ff */
[----:B0-----:R-:W-:-:S07]  /*0200*/  IMAD.WIDE.U32 R6, R10, 0xc80, R6 ;  /* 0x00000c800a067825 */ /* 0x001fce00078e0006 */
.L_x_11:
[----:B0-----:R-:W-:Y:S01]  /*0210*/  IMAD.MOV.U32 R13, RZ, RZ, RZ ;  /* 0x000000ffff0d7224 */ /* 0x001fe200078e00ff */
[----:B------:R-:W-:Y:S01]  /*0220*/  CS2R R2, SRZ ;  /* 0x0000000000027805 */ /* 0x000fe2000001ff00 */
[----:B------:R-:W-:Y:S01]  /*0230*/  IMAD.MOV.U32 R15, RZ, RZ, RZ ;  /* 0x000000ffff0f7224 */ /* 0x000fe200078e00ff */
[----:B------:R-:W-:-:S07]  /*0240*/  CS2R R4, SRZ ;  /* 0x0000000000047805 */ /* 0x000fce000001ff00 */
.L_x_10:
[----:B------:R-:W0:Y:S01]  /*0250*/  S2R R14, SR_TID.X ;  /* 0x00000000000e7919 */ /* 0x000e220000002100 */
[----:B------:R-:W0:Y:S02]  /*0260*/  LDC.64 R8, c[0x0][0x380] ;  /* 0x0000e000ff087b82 */ /* 0x000e240000000a00 */
[----:B0-----:R-:W-:-:S04]  /*0270*/  IMAD.WIDE.U32 R8, R14, 0x48, R8 ;  /* 0x000000480e087825 */ /* 0x001fc800078e0008 */
[----:B------:R-:W-:-:S05]  /*0280*/  IMAD.WIDE.U32 R8, R15, 0x4, R8 ;  /* 0x000000040f087825 */ /* 0x000fca00078e0008 */
[----:B------:R0:W5:Y:S01]  /*0290*/  LDG.E R16, desc[UR4][R8.64+0xc] ;  /* 0x00000c0408107981 */ /* 0x000162000c1e1900 */
[----:B------:R-:W-:-:S07]  /*02a0*/  IMAD.MOV.U32 R17, RZ, RZ, RZ ;  /* 0x000000ffff117224 */ /* 0x000fce00078e00ff */
.L_x_9:
[----:B-----5:R-:W-:Y:S01]  /*02b0*/  SHF.R.U32.HI R24, RZ, R17, R16 ;  /* 0x00000011ff187219 */ /* 0x020fe20000011610 */
[----:B0-----:R-:W-:-:S03]  /*02c0*/  IMAD.SHL.U32 R8, R15, 0x20, RZ ;  /* 0x000000200f087824 */ /* 0x001fc600078e00ff */
[----:B------:R-:W-:Y:S01]  /*02d0*/  LOP3.LUT R9, R24, 0x1, RZ, 0xc0, !PT ;  /* 0x0000000118097812 */ /* 0x000fe200078ec0ff */
[----:B------:R-:W-:-:S03]  /*02e0*/  IMAD.IADD R8, R8, 0x1, R17 ;  /* 0x0000000108087824 */ /* 0x000fc600078e0211 */
[----:B------:R-:W-:Y:S01]  /*02f0*/  ISETP.NE.U32.AND P0, PT, R9, 0x1, PT ;  /* 0x000000010900780c */ /* 0x000fe20003f05070 */
[----:B------:R-:W-:-:S03]  /*0300*/  IMAD R9, R8, 0x5, RZ ;  /* 0x0000000508097824 */ /* 0x000fc600078e02ff */
[----:B------:R-:W-:Y:S01]  /*0310*/  R2P PR, R24, 0x7e ;  /* 0x0000007e18007804 */ /* 0x000fe20000000000 */
[----:B------:R-:W-:-:S08]  /*0320*/  IMAD.WIDE.U32 R8, R9, 0x4, R6 ;  /* 0x0000000409087825 */ /* 0x000fd000078e0006 */
[----:B------:R-:W2:Y:S04]  /*0330*/  @!P0 LDG.E R18, desc[UR4][R8.64] ;  /* 0x0000000408128981 */ /* 0x000ea8000c1e1900 */
[----:B------:R-:W3:Y:S04]  /*0340*/  @P1 LDG.E R22, desc[UR4][R8.64+0x14] ;  /* 0x0000140408161981 */ /* 0x000ee8000c1e1900 */
[----:B------:R-:W4:Y:S04]  /*0350*/  @!P0 LDG.E R20, desc[UR4][R8.64+0x10] ;  /* 0x0000100408148981 */ /* 0x000f28000c1e1900 */
[----:B------:R-:W4:Y:S04]  /*0360*/  @P2 LDG.E R28, desc[UR4][R8.64+0x28] ;  /* 0x00002804081c2981 */ /* 0x000f28000c1e1900 */
[----:B------:R-:W4:Y:S04]  /*0370*/  @P1 LDG.E R26, desc[UR4][R8.64+0x24] ;  /* 0x00002404081a1981 */ /* 0x000f28000c1e1900 */
[----:B------:R-:W4:Y:S04]  /*0380*/  @P3 LDG.E R21, desc[UR4][R8.64+0x3c] ;  /* 0x00003c0408153981 */ /* 0x000f28000c1e1900 */
[----:B------:R-:W4:Y:S04]  /*0390*/  @P2 LDG.E R19, desc[UR4][R8.64+0x38] ;  /* 0x0000380408132981 */ /* 0x000f28000c1e1900 */
[----:B------:R-:W4:Y:S04]  /*03a0*/  @P4 LDG.E R23, desc[UR4][R8.64+0x50] ;  /* 0x0000500408174981 */ /* 0x000f28000c1e1900 */
[----:B------:R-:W4:Y:S01]  /*03b0*/  @P1 LDG.E R25, desc[UR4][R8.64+0x20] ;  /* 0x0000200408191981 */ /* 0x000f22000c1e1900 */
[----:B--2---:R-:W-:-:S03]  /*03c0*/  @!P0 LOP3.LUT R13, R13, R18, RZ, 0x3c, !PT ;  /* 0x000000120d0d8212 */ /* 0x004fc600078e3cff */
[----:B------:R-:W2:Y:S01]  /*03d0*/  @!P0 LDG.E R18, desc[UR4][R8.64+0x8] ;  /* 0x0000080408128981 */ /* 0x000ea2000c1e1900 */
[----:B---3--:R-:W-:-:S03]  /*03e0*/  @P1 LOP3.LUT R13, R13, R22, RZ, 0x3c, !PT ;  /* 0x000000160d0d1212 */ /* 0x008fc600078e3cff */
[----:B------:R-:W3:Y:S01]  /*03f0*/  @P3 LDG.E R22, desc[UR4][R8.64+0x4c] ;  /* 0x00004c0408163981 */ /* 0x000ee2000c1e1900 */
[----:B----4-:R-:W-:-:S03]  /*0400*/  @!P0 LOP3.LUT R3, R3, R20, RZ, 0x3c, !PT ;  /* 0x0000001403038212 */ /* 0x010fc600078e3cff */
[----:B------:R-:W4:Y:S01]  /*0410*/  @P1 LDG.E R20, desc[UR4][R8.64+0x1c] ;  /* 0x00001c0408141981 */ /* 0x000f22000c1e1900 */
[----:B------:R-:W-:Y:S02]  /*0420*/  @P2 LOP3.LUT R13, R13, R28, RZ, 0x3c, !PT ;  /* 0x0000001c0d0d2212 */ /* 0x000fe400078e3cff */
[----:B------:R-:W-:Y:S02]  /*0430*/  @P1 LOP3.LUT R3, R3, R26, RZ, 0x3c, !PT ;  /* 0x0000001a03031212 */ /* 0x000fe400078e3cff */
[----:B------:R-:W4:Y:S01]  /*0440*/  @P5 LDG.E R26, desc[UR4][R8.64+0x64] ;  /* 0x00006404081a5981 */ /* 0x000f22000c1e1900 */
[----:B------:R-:W-:-:S03]  /*0450*/  @P3 LOP3.LUT R13, R13, R21, RZ, 0x3c, !PT ;  /* 0x000000150d0d3212 */ /* 0x000fc600078e3cff */
[----:B------:R-:W4:Y:S01]  /*0460*/  @!P0 LDG.E R21, desc[UR4][R8.64+0xc] ;  /* 0x00000c0408158981 */ /* 0x000f22000c1e1900 */
[----:B------:R-:W-:-:S03]  /*0470*/  @P2 LOP3.LUT R3, R3, R19, RZ, 0x3c, !PT ;  /* 0x0000001303032212 */ /* 0x000fc600078e3cff */
[----:B------:R-:W4:Y:S01]  /*0480*/  @!P0 LDG.E R19, desc[UR4][R8.64+0x4] ;  /* 0x0000040408138981 */ /* 0x000f22000c1e1900 */
[----:B------:R-:W-:-:S03]  /*0490*/  @P4 LOP3.LUT R13, R13, R23, RZ, 0x3c, !PT ;  /* 0x000000170d0d4212 */ /* 0x000fc600078e3cff */
[----:B------:R-:W4:Y:S01]  /*04a0*/  @P1 LDG.E R23, desc[UR4][R8.64+0x18] ;  /* 0x0000180408171981 */ /* 0x000f22000c1e1900 */
[----:B--2---:R-:W-:-:S03]  /*04b0*/  @!P0 LOP3.LUT R5, R5, R18, RZ, 0x3c, !PT ;  /* 0x0000001205058212 */ /* 0x004fc600078e3cff */
[----:B------:R-:W2:Y:S01]  /*04c0*/  @P2 LDG.E R18, desc[UR4][R8.64+0x30] ;  /* 0x0000300408122981 */ /* 0x000ea2000c1e1900 */
[----:B---3--:R-:W-:-:S03]  /*04d0*/  @P3 LOP3.LUT R3, R3, R22, RZ, 0x3c, !PT ;  /* 0x0000001603033212 */ /* 0x008fc600078e3cff */
[----:B------:R-:W3:Y:S01]  /*04e0*/  @P4 LDG.E R22, desc[UR4][R8.64+0x60] ;  /* 0x0000600408164981 */ /* 0x000ee2000c1e1900 */
[----:B----4-:R-:W-:-:S03]  /*04f0*/  @P1 LOP3.LUT R5, R5, R20, RZ, 0x3c, !PT ;  /* 0x0000001405051212 */ /* 0x010fc600078e3cff */
[----:B------:R-:W4:Y:S01]  /*0500*/  @P3 LDG.E R20, desc[UR4][R8.64+0x44] ;  /* 0x0000440408143981 */ /* 0x000f22000c1e1900 */
[----:B------:R-:W-:-:S03]  /*0510*/  @P5 LOP3.LUT R13, R13, R26, RZ, 0x3c, !PT ;  /* 0x0000001a0d0d5212 */ /* 0x000fc600078e3cff */
[----:B------:R-:W4:Y:S01]  /*0520*/  @P6 LDG.E R26, desc[UR4][R8.64+0x78] ;  /* 0x00007804081a6981 */ /* 0x000f22000c1e1900 */
[----:B------:R-:W-:-:S03]  /*0530*/  @!P0 LOP3.LUT R2, R2, R21, RZ, 0x3c, !PT ;  /* 0x0000001502028212 */ /* 0x000fc600078e3cff */
[----:B------:R-:W4:Y:S01]  /*0540*/  @P2 LDG.E R21, desc[UR4][R8.64+0x34] ;  /* 0x0000340408152981 */ /* 0x000f22000c1e1900 */
[----:B------:R-:W-:-:S03]  /*0550*/  @!P0 LOP3.LUT R4, R4, R19, RZ, 0x3c, !PT ;  /* 0x0000001304048212 */ /* 0x000fc600078e3cff */
[----:B------:R-:W4:Y:S01]  /*0560*/  @P2 LDG.E R19, desc[UR4][R8.64+0x2c] ;  /* 0x00002c0408132981 */ /* 0x000f22000c1e1900 */
[----:B------:R-:W-:Y:S02]  /*0570*/  @P1 LOP3.LUT R2, R2, R25, RZ, 0x3c, !PT ;  /* 0x0000001902021212 */ /* 0x000fe400078e3cff */
[----:B------:R-:W-:Y:S01]  /*0580*/  @P1 LOP3.LUT R4, R4, R23, RZ, 0x3c, !PT ;  /* 0x0000001704041212 */ /* 0x000fe200078e3cff */
[----:B------:R-:W4:Y:S04]  /*0590*/  @P3 LDG.E R25, desc[UR4][R8.64+0x48] ;  /* 0x0000480408193981 */ /* 0x000f28000c1e1900 */
[----:B------:R-:W4:Y:S01]  /*05a0*/  @P3 LDG.E R23, desc[UR4][R8.64+0x40] ;  /* 0x0000400408173981 */ /* 0x000f22000c1e1900 */
[----:B------:R-:W-:Y:S02]  /*05b0*/  LOP3.LUT P0, RZ, R24, 0x80, RZ, 0xc0, !PT ;  /* 0x0000008018ff7812 */ /* 0x000fe4000780c0ff */
[----:B--2---:R-:W-:-:S02]  /*05c0*/  @P2 LOP3.LUT R5, R5, R18, RZ, 0x3c, !PT ;  /* 0x0000001205052212 */ /* 0x004fc400078e3cff */
[----:B------:R-:W2:Y:S01]  /*05d0*/  @P4 LDG.E R18, desc[UR4][R8.64+0x58] ;  /* 0x0000580408124981 */ /* 0x000ea2000c1e1900 */
[----:B---3--:R-:W-:-:S03]  /*05e0*/  @P4 LOP3.LUT R3, R3, R22, RZ, 0x3c, !PT ;  /* 0x0000001603034212 */ /* 0x008fc600078e3cff */
[----:B------:R-:W3:Y:S01]  /*05f0*/  @P5 LDG.E R22, desc[UR4][R8.64+0x74] ;  /* 0x0000740408165981 */ /* 0x000ee2000c1e1900 */
[----:B----4-:R-:W-:-:S03]  /*0600*/  @P3 LOP3.LUT R5, R5, R20, RZ, 0x3c, !PT ;  /* 0x0000001405053212 */ /* 0x010fc600078e3cff */
[----:B------:R-:W4:Y:S01]  /*0610*/  @P5 LDG.E R20, desc[UR4][R8.64+0x6c] ;  /* 0x00006c0408145981 */ /* 0x000f22000c1e1900 */
[----:B------:R-:W-:-:S03]  /*0620*/  @P6 LOP3.LUT R13, R13, R26, RZ, 0x3c, !PT ;  /* 0x0000001a0d0d6212 */ /* 0x000fc600078e3cff */
        /* <DEDUP_REMOVED lines=9> */
[----:B--2---:R-:W-:-:S03]  /*06c0*/  @P4 LOP3.LUT R5, R5, R18, RZ, 0x3c, !PT ;  /* 0x0000001205054212 */ /* 0x004fc600078e3cff */
        /* <DEDUP_REMOVED lines=15> */
[----:B--2---:R-:W-:-:S04]  /*07c0*/  @P6 LOP3.LUT R5, R5, R18, RZ, 0x3c, !PT ;  /* 0x0000001205056212 */ /* 0x004fc800078e3cff */
[----:B---3--:R-:W-:Y:S02]  /*07d0*/  @P0 LOP3.LUT R5, R5, R22, RZ, 0x3c, !PT ;  /* 0x0000001605050212 */ /* 0x008fe400078e3cff */
[----:B----4-:R-:W-:-:S04]  /*07e0*/  @P6 LOP3.LUT R3, R3, R20, RZ, 0x3c, !PT ;  /* 0x0000001403036212 */ /* 0x010fc800078e3cff */
[----:B------:R-:W-:Y:S02]  /*07f0*/  @P0 LOP3.LUT R3, R3, R26, RZ, 0x3c, !PT ;  /* 0x0000001a03030212 */ /* 0x000fe400078e3cff */
[----:B------:R-:W-:Y:S02]  /*0800*/  @P6 LOP3.LUT R2, R2, R21, RZ, 0x3c, !PT ;  /* 0x0000001502026212 */ /* 0x000fe400078e3cff */
[----:B------:R-:W-:Y:S02]  /*0810*/  @P6 LOP3.LUT R4, R4, R19, RZ, 0x3c, !PT ;  /* 0x0000001304046212 */ /* 0x000fe400078e3cff */
[----:B------:R-:W-:Y:S02]  /*0820*/  @P0 LOP3.LUT R2, R2, R25, RZ, 0x3c, !PT ;  /* 0x0000001902020212 */ /* 0x000fe400078e3cff */
[----:B------:R-:W-:Y:S02]  /*0830*/  @P0 LOP3.LUT R4, R4, R23, RZ, 0x3c, !PT ;  /* 0x0000001704040212 */ /* 0x000fe400078e3cff */
[----:B------:R-:W-:-:S13]  /*0840*/  R2P PR, R24.B1, 0x7f ;  /* 0x0000007f18007804 */ /* 0x000fda0000001000 */
[----:B------:R-:W2:Y:S04]  /*0850*/  @P0 LDG.E R18, desc[UR4][R8.64+0xa0] ;  /* 0x0000a00408120981 */ /* 0x000ea8000c1e1900 */
[----:B------:R-:W3:Y:S04]  /*0860*/  @P1 LDG.E R20, desc[UR4][R8.64+0xb4] ;  /* 0x0000b40408141981 */ /* 0x000ee8000c1e1900 */
[----:B------:R-:W4:Y:S04]  /*0870*/  @P2 LDG.E R26, desc[UR4][R8.64+0xc8] ;  /* 0x0000c804081a2981 */ /* 0x000f28000c1e1900 */
[----:B------:R-:W4:Y:S04]  /*0880*/  @P3 LDG.E R28, desc[UR4][R8.64+0xdc] ;  /* 0x0000dc04081c3981 */ /* 0x000f28000c1e1900 */
[----:B------:R-:W4:Y:S04]  /*0890*/  @P0 LDG.E R19, desc[UR4][R8.64+0xa4] ;  /* 0x0000a40408130981 */ /* 0x000f28000c1e1900 */
[----:B------:R-:W4:Y:S04]  /*08a0*/  @P0 LDG.E R22, desc[UR4][R8.64+0xb0] ;  /* 0x0000b00408160981 */ /* 0x000f28000c1e1900 */
[----:B------:R-:W4:Y:S04]  /*08b0*/  @P4 LDG.E R25, desc[UR4][R8.64+0xf0] ;  /* 0x0000f00408194981 */ /* 0x000f28000c1e1900 */
[----:B------:R-:W4:Y:S04]  /*08c0*/  @P0 LDG.E R21, desc[UR4][R8.64+0xac] ;  /* 0x0000ac0408150981 */ /* 0x000f28000c1e1900 */
[----:B------:R-:W4:Y:S01]  /*08d0*/  @P1 LDG.E R23, desc[UR4][R8.64+0xb8] ;  /* 0x0000b80408171981 */ /* 0x000f22000c1e1900 */
[----:B--2---:R-:W-:-:S03]  /*08e0*/  @P0 LOP3.LUT R13, R13, R18, RZ, 0x3c, !PT ;  /* 0x000000120d0d0212 */ /* 0x004fc600078e3cff */
[----:B------:R-:W2:Y:S01]  /*08f0*/  @P1 LDG.E R18, desc[UR4][R8.64+0xbc] ;  /* 0x0000bc0408121981 */ /* 0x000ea2000c1e1900 */
[----:B---3--:R-:W-:-:S03]  /*0900*/  @P1 LOP3.LUT R13, R13, R20, RZ, 0x3c, !PT ;  /* 0x000000140d0d1212 */ /* 0x008fc600078e3cff */
[----:B------:R-:W3:Y:S01]  /*0910*/  @P0 LDG.E R20, desc[UR4][R8.64+0xa8] ;  /* 0x0000a80408140981 */ /* 0x000ee2000c1e1900 */
[----:B----4-:R-:W-:-:S03]  /*0920*/  @P2 LOP3.LUT R13, R13, R26, RZ, 0x3c, !PT ;  /* 0x0000001a0d0d2212 */ /* 0x010fc600078e3cff */
[----:B------:R-:W4:Y:S01]  /*0930*/  @P5 LDG.E R26, desc[UR4][R8.64+0x104] ;  /* 0x00010404081a5981 */ /* 0x000f22000c1e1900 */
[----:B------:R-:W-:Y:S02]  /*0940*/  @P3 LOP3.LUT R13, R13, R28, RZ, 0x3c, !PT ;  /* 0x0000001c0d0d3212 */ /* 0x000fe400078e3cff */
[----:B------:R-:W-:Y:S02]  /*0950*/  @P0 LOP3.LUT R4, R4, R19, RZ, 0x3c, !PT ;  /* 0x0000001304040212 */ /* 0x000fe400078e3cff */
        /* <DEDUP_REMOVED lines=9> */
[----:B---3--:R-:W-:-:S03]  /*09f0*/  @P0 LOP3.LUT R5, R5, R20, RZ, 0x3c, !PT ;  /* 0x0000001405050212 */ /* 0x008fc600078e3cff */
[----:B------:R-:W3:Y:S01]  /*0a00*/  @P1 LDG.E R20, desc[UR4][R8.64+0xc4] ;  /* 0x0000c40408141981 */ /* 0x000ee2000c1e1900 */
[----:B--2---:R-:W-:-:S03]  /*0a10*/  @P1 LOP3.LUT R5, R5, R18, RZ, 0x3c, !PT ;  /* 0x0000001205051212 */ /* 0x004fc600078e3cff */
[----:B------:R-:W2:Y:S01]  /*0a20*/  @P3 LDG.E R18, desc[UR4][R8.64+0xe4] ;  /* 0x0000e40408123981 */ /* 0x000ea2000c1e1900 */
[----:B------:R-:W-:Y:S02]  /*0a30*/  LOP3.LUT P0, RZ, R24, 0x8000, RZ, 0xc0, !PT ;  /* 0x0000800018ff7812 */ /* 0x000fe4000780c0ff */
[----:B----4-:R-:W-:Y:S01]  /*0a40*/  @P5 LOP3.LUT R13, R13, R26, RZ, 0x3c, !PT ;  /* 0x0000001a0d0d5212 */ /* 0x010fe200078e3cff */
[----:B------:R-:W4:Y:S04]  /*0a50*/  @P2 LDG.E R24, desc[UR4][R8.64+0xd8] ;  /* 0x0000d80408182981 */ /* 0x000f28000c1e1900 */
[----:B------:R-:W4:Y:S01]  /*0a60*/  @P6 LDG.E R26, desc[UR4][R8.64+0x118] ;  /* 0x00011804081a6981 */ /* 0x000f22000c1e1900 */
[----:B------:R-:W-:Y:S02]  /*0a70*/  @P1 LOP3.LUT R2, R2, R19, RZ, 0x3c, !PT ;  /* 0x0000001302021212 */ /* 0x000fe400078e3cff */
[----:B------:R-:W-:Y:S01]  /*0a80*/  @P2 LOP3.LUT R5, R5, R22, RZ, 0x3c, !PT ;  /* 0x0000001605052212 */ /* 0x000fe200078e3cff */
[----:B------:R-:W4:Y:S04]  /*0a90*/  @P3 LDG.E R19, desc[UR4][R8.64+0xe8] ;  /* 0x0000e80408133981 */ /* 0x000f28000c1e1900 */
[----:B------:R-:W4:Y:S01]  /*0aa0*/  @P4 LDG.E R22, desc[UR4][R8.64+0xf8] ;  /* 0x0000f80408164981 */ /* 0x000f22000c1e1900 */
[----:B------:R-:W-:-:S03]  /*0ab0*/  @P2 LOP3.LUT R4, R4, R21, RZ, 0x3c, !PT ;  /* 0x0000001504042212 */ /* 0x000fc600078e3cff */
[----:B------:R-:W4:Y:S01]  /*0ac0*/  @P4 LDG.E R21, desc[UR4][R8.64+0xf4] ;  /* 0x0000f40408154981 */ /* 0x000f22000c1e1900 */
[----:B------:R-:W-:-:S03]  /*0ad0*/  @P2 LOP3.LUT R2, R2, R23, RZ, 0x3c, !PT ;  /* 0x0000001702022212 */ /* 0x000fc600078e3cff */
[----:B------:R-:W4:Y:S01]  /*0ae0*/  @P4 LDG.E R23, desc[UR4][R8.64+0xfc] ;  /* 0x0000fc0408174981 */ /* 0x000f22000c1e1900 */
[----:B------:R-:W-:-:S03]  /*0af0*/  @P3 LOP3.LUT R4, R4, R25, RZ, 0x3c, !PT ;  /* 0x0000001904043212 */ /* 0x000fc600078e3cff */
[----:B------:R-:W4:Y:S04]  /*0b00*/  @P5 LDG.E R25, desc[UR4][R8.64+0x108] ;  /* 0x0001080408195981 */ /* 0x000f28000c1e1900 */
[----:B------:R-:W4:Y:S01]  /*0b10*/  @P0 LDG.E R27, desc[UR4][R8.64+0x138] ;  /* 0x00013804081b0981 */ /* 0x000f22000c1e1900 */
[----:B---3--:R-:W-:-:S03]  /*0b20*/  @P1 LOP3.LUT R3, R3, R20, RZ, 0x3c, !PT ;  /* 0x0000001403031212 */ /* 0x008fc600078e3cff */
[----:B------:R-:W3:Y:S01]  /*0b30*/  @P3 LDG.E R20, desc[UR4][R8.64+0xec] ;  /* 0x0000ec0408143981 */ /* 0x000ee2000c1e1900 */
[----:B--2---:R-:W-:-:S03]  /*0b40*/  @P3 LOP3.LUT R5, R5, R18, RZ, 0x3c, !PT ;  /* 0x0000001205053212 */ /* 0x004fc600078e3cff */
[----:B------:R-:W2:Y:S01]  /*0b50*/  @P5 LDG.E R18, desc[UR4][R8.64+0x10c] ;  /* 0x00010c0408125981 */ /* 0x000ea2000c1e1900 */
        /* <DEDUP_REMOVED lines=22> */
[----:B------:R-:W-:-:S05]  /*0cc0*/  VIADD R17, R17, 0x10 ;  /* 0x0000001011117836 */ /* 0x000fca0000000000 */
[----:B------:R-:W-:Y:S02]  /*0cd0*/  ISETP.NE.AND P1, PT, R17, 0x20, PT ;  /* 0x000000201100780c */ /* 0x000fe40003f25270 */
[----:B------:R-:W-:Y:S02]  /*0ce0*/  @P5 LOP3.LUT R2, R2, R19, RZ, 0x3c, !PT ;  /* 0x0000001302025212 */ /* 0x000fe400078e3cff */
[----:B------:R-:W-:Y:S02]  /*0cf0*/  @P6 LOP3.LUT R4, R4, R21, RZ, 0x3c, !PT ;  /* 0x0000001504046212 */ /* 0x000fe400078e3cff */
[----:B------:R-:W-:Y:S02]  /*0d00*/  @P6 LOP3.LUT R5, R5, R22, RZ, 0x3c, !PT ;  /* 0x0000001605056212 */ /* 0x000fe400078e3cff */
[----:B------:R-:W-:Y:S02]  /*0d10*/  @P6 LOP3.LUT R2, R2, R23, RZ, 0x3c, !PT ;  /* 0x0000001702026212 */ /* 0x000fe400078e3cff */
[----:B------:R-:W-:-:S02]  /*0d20*/  @P0 LOP3.LUT R4, R4, R25, RZ, 0x3c, !PT ;  /* 0x0000001904040212 */ /* 0x000fc400078e3cff */
[----:B------:R-:W-:Y:S02]  /*0d30*/  @P0 LOP3.LUT R2, R2, R27, RZ, 0x3c, !PT ;  /* 0x0000001b02020212 */ /* 0x000fe400078e3cff */
[----:B---3--:R-:W-:-:S04]  /*0d40*/  @P5 LOP3.LUT R3, R3, R20, RZ, 0x3c, !PT ;  /* 0x0000001403035212 */ /* 0x008fc800078e3cff */
[----:B--2---:R-:W-:Y:S02]  /*0d50*/  @P6 LOP3.LUT R3, R3, R18, RZ, 0x3c, !PT ;  /* 0x0000001203036212 */ /* 0x004fe400078e3cff */
[----:B----4-:R-:W-:Y:S02]  /*0d60*/  @P0 LOP3.LUT R5, R5, R24, RZ, 0x3c, !PT ;  /* 0x0000001805050212 */ /* 0x010fe400078e3cff */
[----:B------:R-:W-:Y:S01]  /*0d70*/  @P0 LOP3.LUT R3, R3, R26, RZ, 0x3c, !PT ;  /* 0x0000001a03030212 */ /* 0x000fe200078e3cff */
[----:B------:R-:W-:Y:S06]  /*0d80*/  @P1 BRA `(.L_x_9) ;  /* 0xfffffff400481947 */ /* 0x000fec000383ffff */
[----:B------:R-:W-:-:S05]  /*0d90*/  VIADD R15, R15, 0x1 ;  /* 0x000000010f0f7836 */ /* 0x000fca0000000000 */
[----:B------:R-:W-:-:S13]  /*0da0*/  ISETP.NE.AND P0, PT, R15, 0x5, PT ;  /* 0x000000050f00780c */ /* 0x000fda0003f05270 */
[----:B------:R-:W-:Y:S05]  /*0db0*/  @P0 BRA `(.L_x_10) ;  /* 0xfffffff400240947 */ /* 0x000fea000383ffff */
[----:B------:R-:W0:Y:S01]  /*0dc0*/  LDC.64 R8, c[0x0][0x380] ;  /* 0x0000e000ff087b82 */ /* 0x000e220000000a00 */
[----:B------:R-:W-:Y:S01]  /*0dd0*/  VIADD R12, R12, 0x1 ;  /* 0x000000010c0c7836 */ /* 0x000fe20000000000 */
[----:B------:R-:W-:-:S04]  /*0de0*/  LOP3.LUT R15, R0, 0x3, RZ, 0xc0, !PT ;  /* 0x00000003000f7812 */ /* 0x000fc800078ec0ff */
[----:B------:R-:W-:Y:S01]  /*0df0*/  ISETP.GE.U32.AND P0, PT, R12, R15, PT ;  /* 0x0000000f0c00720c */ /* 0x000fe20003f06070 */
[----:B0-----:R-:W-:-:S05]  /*0e00*/  IMAD.WIDE.U32 R8, R14, 0x48, R8 ;  /* 0x000000480e087825 */ /* 0x001fca00078e0008 */
[----:B------:R0:W-:Y:S04]  /*0e10*/  STG.E.64 desc[UR4][R8.64+0x10], R4 ;  /* 0x0000100408007986 */ /* 0x0001e8000c101b04 */
[----:B------:R0:W-:Y:S04]  /*0e20*/  STG.E.64 desc[UR4][R8.64+0x18], R2 ;  /* 0x0000180208007986 */ /* 0x0001e8000c101b04 */
[----:B------:R0:W-:Y:S01]  /*0e30*/  STG.E desc[UR4][R8.64+0xc], R13 ;  /* 0x00000c0d08007986 */ /* 0x0001e2000c101904 */
[----:B------:R-:W-:Y:S05]  /*0e40*/  @!P0 BRA `(.L_x_11) ;  /* 0xfffffff000f08947 */ /* 0x000fea000383ffff */
.L_x_8:
[----:B------:R-:W-:Y:S05]  /*0e50*/  BSYNC.RECONVERGENT B1 ;  /* 0x0000000000017941 */ /* 0x000fea0003800200 */
.L_x_7:
[----:B------:R-:W-:Y:S01]  /*0e60*/  ISETP.GT.U32.AND P0, PT, R0, 0x3, PT ;  /* 0x000000030000780c */ /* 0x000fe20003f04070 */
[----:B------:R-:W-:Y:S01]  /*0e70*/  VIADD R10, R10, 0x1 ;  /* 0x000000010a0a7836 */ /* 0x000fe20000000000 */
[--C-:B------:R-:W-:Y:S02]  /*0e80*/  SHF.R.U64 R0, R0, 0x2, R11.reuse ;  /* 0x0000000200007819 */ /* 0x100fe4000000120b */
[----:B------:R-:W-:Y:S02]  /*0e90*/  ISETP.GT.U32.AND.EX P0, PT, R11, RZ, PT, P0 ;  /* 0x000000ff0b00720c */ /* 0x000fe40003f04100 */
[----:B------:R-:W-:-:S11]  /*0ea0*/  SHF.R.U32.HI R11, RZ, 0x2, R11 ;  /* 0x00000002ff0b7819 */ /* 0x000fd6000001160b */
[----:B------:R-:W-:Y:S05]  /*0eb0*/  @P0 BRA `(.L_x_12) ;  /* 0xfffffff000b40947 */ /* 0x000fea000383ffff */
.L_x_6:
[----:B------:R-:W-:Y:S05]  /*0ec0*/  BSYNC.RECONVERGENT B0 ;  /* 0x0000000000007941 */ /* 0x000fea0003800200 */
.L_x_5:
[----:B0-----:R-:W0:Y:S01]  /*0ed0*/  S2R R5, SR_TID.X ;  /* 0x0000000000057919 */ /* 0x001e220000002100 */
[----:B------:R-:W0:Y:S02]  /*0ee0*/  LDC.64 R2, c[0x0][0x380] ;  /* 0x0000e000ff027b82 */ /* 0x000e240000000a00 */
[----:B0-----:R-:W-:-:S05]  /*0ef0*/  IMAD.WIDE.U32 R2, R5, 0x48, R2 ;  /* 0x0000004805027825 */ /* 0x001fca00078e0002 */
[----:B------:R-:W-:Y:S04]  /*0f00*/  STG.E.64 desc[UR4][R2.64+0x20], RZ ;  /* 0x000020ff02007986 */ /* 0x000fe8000c101b04 */
[----:B------:R-:W-:Y:S04]  /*0f10*/  STG.E desc[UR4][R2.64+0x28], RZ ;  /* 0x000028ff02007986 */ /* 0x000fe8000c101904 */
[----:B------:R-:W-:Y:S04]  /*0f20*/  STG.E.64 desc[UR4][R2.64+0x30], RZ ;  /* 0x000030ff02007986 */ /* 0x000fe8000c101b04 */
[----:B------:R-:W-:Y:S04]  /*0f30*/  STG.E.64 desc[UR4][R2.64+0x38], RZ ;  /* 0x000038ff02007986 */ /* 0x000fe8000c101b04 */
[----:B------:R-:W-:Y:S01]  /*0f40*/  STG.E desc[UR4][R2.64+0x40], RZ ;  /* 0x000040ff02007986 */ /* 0x000fe2000c101904 */
[----:B------:R-:W-:Y:S05]  /*0f50*/  EXIT ;  /* 0x000000000000794d */ /* 0x000fea0003800000 */
.L_x_13:
        /* <DEDUP_REMOVED lines=10> */
.L_x_17:


//--------------------- .nv.global.init           --------------------------
	.section	.nv.global.init,"aw",@progbits
	.align	4
.nv.global.init:
	.type		mrg32k3aM1SubSeq,@object
	.size		mrg32k3aM1SubSeq,(mrg32k3aM2SubSeq - mrg32k3aM1SubSeq)
mrg32k3aM1SubSeq:
        /*0000*/ 	.byte	0x0b, 0xcc, 0xee, 0x04, 0x73, 0x29, 0x8b, 0x6f, 0xf6, 0x53, 0x03, 0xf6, 0x23, 0xf6, 0xea, 0xda
        /* <DEDUP_REMOVED lines=125> */
	.type		mrg32k3aM2SubSeq,@object
	.size		mrg32k3aM2SubSeq,(mrg32k3aM1 - mrg32k3aM2SubSeq)
mrg32k3aM2SubSeq:
        /* <DEDUP_REMOVED lines=126> */
	.type		mrg32k3aM1,@object
	.size		mrg32k3aM1,(mrg32k3aM1Seq - mrg32k3aM1)
mrg32k3aM1:
        /* <DEDUP_REMOVED lines=144> */
	.type		mrg32k3aM1Seq,@object
	.size		mrg32k3aM1Seq,(mrg32k3aM2 - mrg32k3aM1Seq)
mrg32k3aM1Seq:
        /* <DEDUP_REMOVED lines=144> */
	.type		mrg32k3aM2,@object
	.size		mrg32k3aM2,(mrg32k3aM2Seq - mrg32k3aM2)
mrg32k3aM2:
        /* <DEDUP_REMOVED lines=144> */
	.type		mrg32k3aM2Seq,@object
	.size		mrg32k3aM2Seq,(precalc_xorwow_matrix - mrg32k3aM2Seq)
mrg32k3aM2Seq:
        /* <DEDUP_REMOVED lines=144> */
	.type		precalc_xorwow_matrix,@object
	.size		precalc_xorwow_matrix,(precalc_xorwow_offset_matrix - precalc_xorwow_matrix)
precalc_xorwow_matrix:
        /* <DEDUP_REMOVED lines=6400> */
	.type		precalc_xorwow_offset_matrix,@object
	.size		precalc_xorwow_offset_matrix,(.L_1 - precalc_xorwow_offset_matrix)
precalc_xorwow_offset_matrix:
        /* <DEDUP_REMOVED lines=6400> */
.L_1:


//--------------------- .nv.shared._Z14reduce_samplesP6samplePf --------------------------
	.section	.nv.shared._Z14reduce_samplesP6samplePf,"aw",@nobits
	.sectionflags	@""
	.align	4
.nv.shared._Z14reduce_samplesP6samplePf:
	.zero		2048


//--------------------- .nv.shared.reserved.0     --------------------------
	.section	.nv.shared.reserved.0,"aw",@nobits
	.weak		__nv_reservedSMEM_offset_0_alias
	.size		__nv_reservedSMEM_offset_0_alias, 0, 64
	.other		__nv_reservedSMEM_offset_0_alias,@"STO_CUDA_RESERVED_SHARED STV_DEFAULT"
__nv_reservedSMEM_offset_0_alias:
	.zero		0
	.zero		64


//--------------------- .nv.constant0._Z14reduce_samplesP6samplePf --------------------------
	.section	.nv.constant0._Z14reduce_samplesP6samplePf,"a",@progbits
	.sectionflags	@""
	.align	4
.nv.constant0._Z14reduce_samplesP6samplePf:
	.zero		912


//--------------------- .nv.constant0._Z16generate_samplesP6sample --------------------------
	.section	.nv.constant0._Z16generate_samplesP6sample,"a",@progbits
	.sectionflags	@""
	.align	4
.nv.constant0._Z16generate_samplesP6sample:
	.zero		904


//--------------------- .nv.constant0._Z18init_device_sampleP6samplem --------------------------
	.section	.nv.constant0._Z18init_device_sampleP6samplem,"a",@progbits
	.sectionflags	@""
	.align	4
.nv.constant0._Z18init_device_sampleP6samplem:
	.zero		912


//--------------------- SYMBOLS --------------------------

	.type		.nv.reservedSmem.offset0,@object
	.size		.nv.reservedSmem.offset0,0x4
	.type		.nv.reservedSmem.cap,@object
	.size		.nv.reservedSmem.cap,0x4
